//
// Generated by NVIDIA NVVM Compiler
//
// Compiler Build ID: CL-36424714
// Cuda compilation tools, release 13.0, V13.0.88
// Based on NVVM 20.0.0
//

.version 9.0
.target sm_100
.address_size 64

	// .globl	_Z6explCUPN6thrust24THRUST_300001_SM_1000_NS7complexIfEES3_if
.global .align 1 .b8 _ZN30_INTERNAL_2731d0ac_4_k_cu_tmax4cuda3std3__45__cpo5beginE[1];
.global .align 1 .b8 _ZN30_INTERNAL_2731d0ac_4_k_cu_tmax4cuda3std3__45__cpo3endE[1];
.global .align 1 .b8 _ZN30_INTERNAL_2731d0ac_4_k_cu_tmax4cuda3std3__45__cpo6cbeginE[1];
.global .align 1 .b8 _ZN30_INTERNAL_2731d0ac_4_k_cu_tmax4cuda3std3__45__cpo4cendE[1];
.global .align 1 .b8 _ZN30_INTERNAL_2731d0ac_4_k_cu_tmax4cuda3std3__45__cpo6rbeginE[1];
.global .align 1 .b8 _ZN30_INTERNAL_2731d0ac_4_k_cu_tmax4cuda3std3__45__cpo4rendE[1];
.global .align 1 .b8 _ZN30_INTERNAL_2731d0ac_4_k_cu_tmax4cuda3std3__45__cpo7crbeginE[1];
.global .align 1 .b8 _ZN30_INTERNAL_2731d0ac_4_k_cu_tmax4cuda3std3__45__cpo5crendE[1];
.global .align 1 .b8 _ZN30_INTERNAL_2731d0ac_4_k_cu_tmax4cuda3std3__432_GLOBAL__N__2731d0ac_4_k_cu_tmax6ignoreE[1];
.global .align 1 .b8 _ZN30_INTERNAL_2731d0ac_4_k_cu_tmax4cuda3std3__419piecewise_constructE[1];
.global .align 1 .b8 _ZN30_INTERNAL_2731d0ac_4_k_cu_tmax4cuda3std3__48in_placeE[1];
.global .align 1 .b8 _ZN30_INTERNAL_2731d0ac_4_k_cu_tmax4cuda3std3__420unreachable_sentinelE[1];
.global .align 1 .b8 _ZN30_INTERNAL_2731d0ac_4_k_cu_tmax4cuda3std6ranges3__45__cpo4swapE[1];
.global .align 1 .b8 _ZN30_INTERNAL_2731d0ac_4_k_cu_tmax4cuda3std6ranges3__45__cpo9iter_moveE[1];
.global .align 1 .b8 _ZN30_INTERNAL_2731d0ac_4_k_cu_tmax4cuda3std6ranges3__45__cpo5beginE[1];
.global .align 1 .b8 _ZN30_INTERNAL_2731d0ac_4_k_cu_tmax4cuda3std6ranges3__45__cpo3endE[1];
.global .align 1 .b8 _ZN30_INTERNAL_2731d0ac_4_k_cu_tmax4cuda3std6ranges3__45__cpo6cbeginE[1];
.global .align 1 .b8 _ZN30_INTERNAL_2731d0ac_4_k_cu_tmax4cuda3std6ranges3__45__cpo4cendE[1];
.global .align 1 .b8 _ZN30_INTERNAL_2731d0ac_4_k_cu_tmax4cuda3std6ranges3__45__cpo7advanceE[1];
.global .align 1 .b8 _ZN30_INTERNAL_2731d0ac_4_k_cu_tmax4cuda3std6ranges3__45__cpo9iter_swapE[1];
.global .align 1 .b8 _ZN30_INTERNAL_2731d0ac_4_k_cu_tmax4cuda3std6ranges3__45__cpo4nextE[1];
.global .align 1 .b8 _ZN30_INTERNAL_2731d0ac_4_k_cu_tmax4cuda3std6ranges3__45__cpo4prevE[1];
.global .align 1 .b8 _ZN30_INTERNAL_2731d0ac_4_k_cu_tmax4cuda3std6ranges3__45__cpo4dataE[1];
.global .align 1 .b8 _ZN30_INTERNAL_2731d0ac_4_k_cu_tmax4cuda3std6ranges3__45__cpo5cdataE[1];
.global .align 1 .b8 _ZN30_INTERNAL_2731d0ac_4_k_cu_tmax4cuda3std6ranges3__45__cpo4sizeE[1];
.global .align 1 .b8 _ZN30_INTERNAL_2731d0ac_4_k_cu_tmax4cuda3std6ranges3__45__cpo5ssizeE[1];
.global .align 1 .b8 _ZN30_INTERNAL_2731d0ac_4_k_cu_tmax4cuda3std6ranges3__45__cpo8distanceE[1];
.global .align 1 .b8 _ZN30_INTERNAL_2731d0ac_4_k_cu_tmax6thrust24THRUST_300001_SM_1000_NS6system6detail10sequential3seqE[1];

.visible .entry _Z6explCUPN6thrust24THRUST_300001_SM_1000_NS7complexIfEES3_if(
	.param .u64 .ptr .align 1 _Z6explCUPN6thrust24THRUST_300001_SM_1000_NS7complexIfEES3_if_param_0,
	.param .u64 .ptr .align 1 _Z6explCUPN6thrust24THRUST_300001_SM_1000_NS7complexIfEES3_if_param_1,
	.param .u32 _Z6explCUPN6thrust24THRUST_300001_SM_1000_NS7complexIfEES3_if_param_2,
	.param .f32 _Z6explCUPN6thrust24THRUST_300001_SM_1000_NS7complexIfEES3_if_param_3
)
{
	.reg .pred 	%p<6>;
	.reg .b32 	%r<12>;
	.reg .b32 	%f<17>;
	.reg .b64 	%rd<8>;

	ld.param.u64 	%rd1, [_Z6explCUPN6thrust24THRUST_300001_SM_1000_NS7complexIfEES3_if_param_0];
	ld.param.u64 	%rd2, [_Z6explCUPN6thrust24THRUST_300001_SM_1000_NS7complexIfEES3_if_param_1];
	ld.param.u32 	%r3, [_Z6explCUPN6thrust24THRUST_300001_SM_1000_NS7complexIfEES3_if_param_2];
	ld.param.f32 	%f1, [_Z6explCUPN6thrust24THRUST_300001_SM_1000_NS7complexIfEES3_if_param_3];
	mov.u32 	%r4, %ctaid.x;
	mov.u32 	%r5, %ntid.x;
	mov.u32 	%r6, %tid.x;
	mad.lo.s32 	%r1, %r4, %r5, %r6;
	mov.u32 	%r7, %ctaid.y;
	mov.u32 	%r8, %ntid.y;
	mov.u32 	%r9, %tid.y;
	mad.lo.s32 	%r2, %r7, %r8, %r9;
	setp.ge.s32 	%p1, %r1, %r3;
	add.s32 	%r10, %r3, -1;
	setp.ge.s32 	%p2, %r2, %r10;
	or.pred  	%p3, %p1, %p2;
	setp.eq.s32 	%p4, %r2, 0;
	or.pred  	%p5, %p4, %p3;
	@%p5 bra 	$L__BB0_2;
	cvta.to.global.u64 	%rd3, %rd2;
	cvta.to.global.u64 	%rd4, %rd1;
	mad.lo.s32 	%r11, %r3, %r1, %r2;
	mul.wide.s32 	%rd5, %r11, 8;
	add.s64 	%rd6, %rd3, %rd5;
	ld.global.v2.f32 	{%f2, %f3}, [%rd6+-8];
	add.f32 	%f4, %f1, %f1;
	mov.f32 	%f5, 0f3F800000;
	sub.f32 	%f6, %f5, %f4;
	ld.global.v2.f32 	{%f7, %f8}, [%rd6];
	mul.f32 	%f9, %f6, %f7;
	mul.f32 	%f10, %f6, %f8;
	fma.rn.f32 	%f11, %f1, %f2, %f9;
	fma.rn.f32 	%f12, %f1, %f3, %f10;
	ld.global.v2.f32 	{%f13, %f14}, [%rd6+8];
	fma.rn.f32 	%f15, %f1, %f13, %f11;
	fma.rn.f32 	%f16, %f1, %f14, %f12;
	add.s64 	%rd7, %rd4, %rd5;
	st.global.v2.f32 	[%rd7], {%f15, %f16};
$L__BB0_2:
	ret;

}
	// .globl	_Z6implCUPN6thrust24THRUST_300001_SM_1000_NS7complexIfEES3_iff
.visible .entry _Z6implCUPN6thrust24THRUST_300001_SM_1000_NS7complexIfEES3_iff(
	.param .u64 .ptr .align 1 _Z6implCUPN6thrust24THRUST_300001_SM_1000_NS7complexIfEES3_iff_param_0,
	.param .u64 .ptr .align 1 _Z6implCUPN6thrust24THRUST_300001_SM_1000_NS7complexIfEES3_iff_param_1,
	.param .u32 _Z6implCUPN6thrust24THRUST_300001_SM_1000_NS7complexIfEES3_iff_param_2,
	.param .f32 _Z6implCUPN6thrust24THRUST_300001_SM_1000_NS7complexIfEES3_iff_param_3,
	.param .f32 _Z6implCUPN6thrust24THRUST_300001_SM_1000_NS7complexIfEES3_iff_param_4
)
{
	.reg .pred 	%p<16>;
	.reg .b32 	%r<50>;
	.reg .b32 	%f<278>;
	.reg .b64 	%rd<43>;

	ld.param.u64 	%rd10, [_Z6implCUPN6thrust24THRUST_300001_SM_1000_NS7complexIfEES3_iff_param_0];
	ld.param.u64 	%rd11, [_Z6implCUPN6thrust24THRUST_300001_SM_1000_NS7complexIfEES3_iff_param_1];
	ld.param.u32 	%r27, [_Z6implCUPN6thrust24THRUST_300001_SM_1000_NS7complexIfEES3_iff_param_2];
	ld.param.f32 	%f1, [_Z6implCUPN6thrust24THRUST_300001_SM_1000_NS7complexIfEES3_iff_param_3];
	ld.param.f32 	%f2, [_Z6implCUPN6thrust24THRUST_300001_SM_1000_NS7complexIfEES3_iff_param_4];
	cvta.to.global.u64 	%rd1, %rd11;
	mov.u32 	%r28, %ctaid.x;
	mov.u32 	%r29, %ntid.x;
	mov.u32 	%r30, %tid.x;
	mad.lo.s32 	%r1, %r28, %r29, %r30;
	setp.ge.s32 	%p1, %r1, %r27;
	@%p1 bra 	$L__BB1_21;
	cvta.to.global.u64 	%rd2, %rd10;
	mul.lo.s32 	%r2, %r27, %r1;
	mul.wide.s32 	%rd12, %r2, 8;
	add.s64 	%rd3, %rd2, %rd12;
	ld.global.v2.f32 	{%f3, %f4}, [%rd3];
	div.rn.f32 	%f5, %f3, %f2;
	div.rn.f32 	%f6, %f4, %f2;
	st.global.v2.f32 	[%rd3], {%f5, %f6};
	setp.lt.s32 	%p2, %r27, 3;
	@%p2 bra 	$L__BB1_11;
	add.s32 	%r3, %r27, -2;
	add.s32 	%r32, %r27, -3;
	and.b32  	%r4, %r3, 3;
	setp.lt.u32 	%p3, %r32, 3;
	mov.b32 	%r45, 1;
	@%p3 bra 	$L__BB1_6;
	and.b32  	%r34, %r3, -4;
	neg.s32 	%r43, %r34;
	add.s64 	%rd14, %rd12, %rd2;
	add.s64 	%rd42, %rd14, 16;
	add.s64 	%rd41, %rd1, 16;
	mov.b32 	%r42, 0;
$L__BB1_4:
	.pragma "nounroll";
	ld.global.v2.f32 	{%f7, %f8}, [%rd42+-16];
	ld.global.v2.f32 	{%f9, %f10}, [%rd42+-8];
	fma.rn.f32 	%f11, %f1, %f7, %f9;
	fma.rn.f32 	%f12, %f1, %f8, %f10;
	ld.global.v2.f32 	{%f13, %f14}, [%rd41+-16];
	mul.f32 	%f15, %f1, %f14;
	fma.rn.f32 	%f16, %f1, %f13, %f2;
	abs.f32 	%f17, %f16;
	abs.f32 	%f18, %f15;
	add.f32 	%f19, %f17, %f18;
	rcp.rn.f32 	%f20, %f19;
	mul.f32 	%f21, %f11, %f20;
	mul.f32 	%f22, %f12, %f20;
	mul.f32 	%f23, %f16, %f20;
	mul.f32 	%f24, %f15, %f20;
	mul.f32 	%f25, %f24, %f24;
	fma.rn.f32 	%f26, %f23, %f23, %f25;
	rcp.rn.f32 	%f27, %f26;
	mul.f32 	%f28, %f22, %f24;
	fma.rn.f32 	%f29, %f21, %f23, %f28;
	mul.f32 	%f30, %f29, %f27;
	mul.f32 	%f31, %f22, %f23;
	mul.f32 	%f32, %f21, %f24;
	sub.f32 	%f33, %f31, %f32;
	mul.f32 	%f34, %f33, %f27;
	st.global.v2.f32 	[%rd42+-8], {%f30, %f34};
	ld.global.v2.f32 	{%f35, %f36}, [%rd42];
	fma.rn.f32 	%f37, %f1, %f30, %f35;
	fma.rn.f32 	%f38, %f1, %f34, %f36;
	ld.global.v2.f32 	{%f39, %f40}, [%rd41+-8];
	mul.f32 	%f41, %f1, %f40;
	fma.rn.f32 	%f42, %f1, %f39, %f2;
	abs.f32 	%f43, %f42;
	abs.f32 	%f44, %f41;
	add.f32 	%f45, %f43, %f44;
	rcp.rn.f32 	%f46, %f45;
	mul.f32 	%f47, %f37, %f46;
	mul.f32 	%f48, %f38, %f46;
	mul.f32 	%f49, %f42, %f46;
	mul.f32 	%f50, %f41, %f46;
	mul.f32 	%f51, %f50, %f50;
	fma.rn.f32 	%f52, %f49, %f49, %f51;
	rcp.rn.f32 	%f53, %f52;
	mul.f32 	%f54, %f48, %f50;
	fma.rn.f32 	%f55, %f47, %f49, %f54;
	mul.f32 	%f56, %f55, %f53;
	mul.f32 	%f57, %f48, %f49;
	mul.f32 	%f58, %f47, %f50;
	sub.f32 	%f59, %f57, %f58;
	mul.f32 	%f60, %f59, %f53;
	st.global.v2.f32 	[%rd42], {%f56, %f60};
	ld.global.v2.f32 	{%f61, %f62}, [%rd42+8];
	fma.rn.f32 	%f63, %f1, %f56, %f61;
	fma.rn.f32 	%f64, %f1, %f60, %f62;
	ld.global.v2.f32 	{%f65, %f66}, [%rd41];
	mul.f32 	%f67, %f1, %f66;
	fma.rn.f32 	%f68, %f1, %f65, %f2;
	abs.f32 	%f69, %f68;
	abs.f32 	%f70, %f67;
	add.f32 	%f71, %f69, %f70;
	rcp.rn.f32 	%f72, %f71;
	mul.f32 	%f73, %f63, %f72;
	mul.f32 	%f74, %f64, %f72;
	mul.f32 	%f75, %f68, %f72;
	mul.f32 	%f76, %f67, %f72;
	mul.f32 	%f77, %f76, %f76;
	fma.rn.f32 	%f78, %f75, %f75, %f77;
	rcp.rn.f32 	%f79, %f78;
	mul.f32 	%f80, %f74, %f76;
	fma.rn.f32 	%f81, %f73, %f75, %f80;
	mul.f32 	%f82, %f81, %f79;
	mul.f32 	%f83, %f74, %f75;
	mul.f32 	%f84, %f73, %f76;
	sub.f32 	%f85, %f83, %f84;
	mul.f32 	%f86, %f85, %f79;
	st.global.v2.f32 	[%rd42+8], {%f82, %f86};
	ld.global.v2.f32 	{%f87, %f88}, [%rd42+16];
	fma.rn.f32 	%f89, %f1, %f82, %f87;
	fma.rn.f32 	%f90, %f1, %f86, %f88;
	ld.global.v2.f32 	{%f91, %f92}, [%rd41+8];
	mul.f32 	%f93, %f1, %f92;
	fma.rn.f32 	%f94, %f1, %f91, %f2;
	abs.f32 	%f95, %f94;
	abs.f32 	%f96, %f93;
	add.f32 	%f97, %f95, %f96;
	rcp.rn.f32 	%f98, %f97;
	mul.f32 	%f99, %f89, %f98;
	mul.f32 	%f100, %f90, %f98;
	mul.f32 	%f101, %f94, %f98;
	mul.f32 	%f102, %f93, %f98;
	mul.f32 	%f103, %f102, %f102;
	fma.rn.f32 	%f104, %f101, %f101, %f103;
	rcp.rn.f32 	%f105, %f104;
	mul.f32 	%f106, %f100, %f102;
	fma.rn.f32 	%f107, %f99, %f101, %f106;
	mul.f32 	%f108, %f107, %f105;
	mul.f32 	%f109, %f100, %f101;
	mul.f32 	%f110, %f99, %f102;
	sub.f32 	%f111, %f109, %f110;
	mul.f32 	%f112, %f111, %f105;
	st.global.v2.f32 	[%rd42+16], {%f108, %f112};
	add.s32 	%r43, %r43, 4;
	add.s32 	%r42, %r42, 4;
	add.s64 	%rd42, %rd42, 32;
	add.s64 	%rd41, %rd41, 32;
	setp.ne.s32 	%p4, %r43, 0;
	@%p4 bra 	$L__BB1_4;
	add.s32 	%r45, %r42, 1;
$L__BB1_6:
	setp.eq.s32 	%p5, %r4, 0;
	@%p5 bra 	$L__BB1_11;
	setp.eq.s32 	%p6, %r4, 1;
	@%p6 bra 	$L__BB1_9;
	mul.wide.s32 	%rd15, %r45, 8;
	add.s64 	%rd16, %rd3, %rd15;
	ld.global.v2.f32 	{%f113, %f114}, [%rd16+-8];
	ld.global.v2.f32 	{%f115, %f116}, [%rd16];
	fma.rn.f32 	%f117, %f1, %f113, %f115;
	fma.rn.f32 	%f118, %f1, %f114, %f116;
	add.s64 	%rd17, %rd1, %rd15;
	ld.global.v2.f32 	{%f119, %f120}, [%rd17+-8];
	mul.f32 	%f121, %f1, %f120;
	fma.rn.f32 	%f122, %f1, %f119, %f2;
	abs.f32 	%f123, %f122;
	abs.f32 	%f124, %f121;
	add.f32 	%f125, %f123, %f124;
	rcp.rn.f32 	%f126, %f125;
	mul.f32 	%f127, %f117, %f126;
	mul.f32 	%f128, %f118, %f126;
	mul.f32 	%f129, %f122, %f126;
	mul.f32 	%f130, %f121, %f126;
	mul.f32 	%f131, %f130, %f130;
	fma.rn.f32 	%f132, %f129, %f129, %f131;
	rcp.rn.f32 	%f133, %f132;
	mul.f32 	%f134, %f128, %f130;
	fma.rn.f32 	%f135, %f127, %f129, %f134;
	mul.f32 	%f136, %f135, %f133;
	mul.f32 	%f137, %f128, %f129;
	mul.f32 	%f138, %f127, %f130;
	sub.f32 	%f139, %f137, %f138;
	mul.f32 	%f140, %f139, %f133;
	st.global.v2.f32 	[%rd16], {%f136, %f140};
	ld.global.v2.f32 	{%f141, %f142}, [%rd16+8];
	fma.rn.f32 	%f143, %f1, %f136, %f141;
	fma.rn.f32 	%f144, %f1, %f140, %f142;
	ld.global.v2.f32 	{%f145, %f146}, [%rd17];
	mul.f32 	%f147, %f1, %f146;
	fma.rn.f32 	%f148, %f1, %f145, %f2;
	abs.f32 	%f149, %f148;
	abs.f32 	%f150, %f147;
	add.f32 	%f151, %f149, %f150;
	rcp.rn.f32 	%f152, %f151;
	mul.f32 	%f153, %f143, %f152;
	mul.f32 	%f154, %f144, %f152;
	mul.f32 	%f155, %f148, %f152;
	mul.f32 	%f156, %f147, %f152;
	mul.f32 	%f157, %f156, %f156;
	fma.rn.f32 	%f158, %f155, %f155, %f157;
	rcp.rn.f32 	%f159, %f158;
	mul.f32 	%f160, %f154, %f156;
	fma.rn.f32 	%f161, %f153, %f155, %f160;
	mul.f32 	%f162, %f161, %f159;
	mul.f32 	%f163, %f154, %f155;
	mul.f32 	%f164, %f153, %f156;
	sub.f32 	%f165, %f163, %f164;
	mul.f32 	%f166, %f165, %f159;
	st.global.v2.f32 	[%rd16+8], {%f162, %f166};
	add.s32 	%r45, %r45, 2;
$L__BB1_9:
	and.b32  	%r35, %r27, 1;
	setp.eq.b32 	%p7, %r35, 1;
	not.pred 	%p8, %p7;
	@%p8 bra 	$L__BB1_11;
	mul.wide.s32 	%rd18, %r45, 8;
	add.s64 	%rd19, %rd3, %rd18;
	ld.global.v2.f32 	{%f167, %f168}, [%rd19+-8];
	ld.global.v2.f32 	{%f169, %f170}, [%rd19];
	fma.rn.f32 	%f171, %f1, %f167, %f169;
	fma.rn.f32 	%f172, %f1, %f168, %f170;
	add.s64 	%rd20, %rd1, %rd18;
	ld.global.v2.f32 	{%f173, %f174}, [%rd20+-8];
	mul.f32 	%f175, %f1, %f174;
	fma.rn.f32 	%f176, %f1, %f173, %f2;
	abs.f32 	%f177, %f176;
	abs.f32 	%f178, %f175;
	add.f32 	%f179, %f177, %f178;
	rcp.rn.f32 	%f180, %f179;
	mul.f32 	%f181, %f171, %f180;
	mul.f32 	%f182, %f172, %f180;
	mul.f32 	%f183, %f176, %f180;
	mul.f32 	%f184, %f175, %f180;
	mul.f32 	%f185, %f184, %f184;
	fma.rn.f32 	%f186, %f183, %f183, %f185;
	rcp.rn.f32 	%f187, %f186;
	mul.f32 	%f188, %f182, %f184;
	fma.rn.f32 	%f189, %f181, %f183, %f188;
	mul.f32 	%f190, %f189, %f187;
	mul.f32 	%f191, %f182, %f183;
	mul.f32 	%f192, %f181, %f184;
	sub.f32 	%f193, %f191, %f192;
	mul.f32 	%f194, %f193, %f187;
	st.global.v2.f32 	[%rd19], {%f190, %f194};
$L__BB1_11:
	setp.lt.s32 	%p9, %r27, 2;
	@%p9 bra 	$L__BB1_21;
	add.s32 	%r49, %r27, -2;
	add.s32 	%r15, %r27, -1;
	and.b32  	%r16, %r15, 3;
	setp.lt.u32 	%p10, %r49, 3;
	@%p10 bra 	$L__BB1_16;
	add.s32 	%r47, %r27, -5;
	and.b32  	%r36, %r15, -4;
	neg.s32 	%r46, %r36;
$L__BB1_14:
	.pragma "nounroll";
	add.s32 	%r37, %r47, 3;
	mul.wide.s32 	%rd21, %r37, 8;
	add.s64 	%rd22, %rd3, %rd21;
	mul.wide.u32 	%rd23, %r37, 8;
	add.s64 	%rd24, %rd1, %rd23;
	ld.global.v2.f32 	{%f195, %f196}, [%rd24];
	ld.global.v2.f32 	{%f197, %f198}, [%rd22+8];
	mul.f32 	%f199, %f195, %f197;
	mul.f32 	%f200, %f196, %f198;
	sub.f32 	%f201, %f199, %f200;
	mul.f32 	%f202, %f196, %f197;
	fma.rn.f32 	%f203, %f198, %f195, %f202;
	ld.global.v2.f32 	{%f204, %f205}, [%rd22];
	sub.f32 	%f206, %f204, %f201;
	sub.f32 	%f207, %f205, %f203;
	st.global.v2.f32 	[%rd22], {%f206, %f207};
	add.s32 	%r38, %r47, 2;
	mul.wide.u32 	%rd25, %r38, 8;
	add.s64 	%rd26, %rd1, %rd25;
	ld.global.v2.f32 	{%f208, %f209}, [%rd26];
	mul.f32 	%f210, %f208, %f206;
	mul.f32 	%f211, %f209, %f207;
	sub.f32 	%f212, %f210, %f211;
	mul.f32 	%f213, %f209, %f206;
	fma.rn.f32 	%f214, %f207, %f208, %f213;
	ld.global.v2.f32 	{%f215, %f216}, [%rd22+-8];
	sub.f32 	%f217, %f215, %f212;
	sub.f32 	%f218, %f216, %f214;
	st.global.v2.f32 	[%rd22+-8], {%f217, %f218};
	add.s32 	%r39, %r47, 1;
	mul.wide.u32 	%rd27, %r39, 8;
	add.s64 	%rd28, %rd1, %rd27;
	ld.global.v2.f32 	{%f219, %f220}, [%rd28];
	mul.f32 	%f221, %f219, %f217;
	mul.f32 	%f222, %f220, %f218;
	sub.f32 	%f223, %f221, %f222;
	mul.f32 	%f224, %f220, %f217;
	fma.rn.f32 	%f225, %f218, %f219, %f224;
	ld.global.v2.f32 	{%f226, %f227}, [%rd22+-16];
	sub.f32 	%f228, %f226, %f223;
	sub.f32 	%f229, %f227, %f225;
	st.global.v2.f32 	[%rd22+-16], {%f228, %f229};
	mul.wide.u32 	%rd29, %r47, 8;
	add.s64 	%rd30, %rd1, %rd29;
	ld.global.v2.f32 	{%f230, %f231}, [%rd30];
	mul.f32 	%f232, %f230, %f228;
	mul.f32 	%f233, %f231, %f229;
	sub.f32 	%f234, %f232, %f233;
	mul.f32 	%f235, %f231, %f228;
	fma.rn.f32 	%f236, %f229, %f230, %f235;
	ld.global.v2.f32 	{%f237, %f238}, [%rd22+-24];
	sub.f32 	%f239, %f237, %f234;
	sub.f32 	%f240, %f238, %f236;
	st.global.v2.f32 	[%rd22+-24], {%f239, %f240};
	add.s32 	%r47, %r47, -4;
	add.s32 	%r46, %r46, 4;
	setp.ne.s32 	%p11, %r46, 0;
	@%p11 bra 	$L__BB1_14;
	add.s32 	%r49, %r47, 3;
$L__BB1_16:
	setp.eq.s32 	%p12, %r16, 0;
	@%p12 bra 	$L__BB1_21;
	setp.eq.s32 	%p13, %r16, 1;
	@%p13 bra 	$L__BB1_19;
	mul.wide.s32 	%rd31, %r49, 8;
	add.s64 	%rd32, %rd3, %rd31;
	mul.wide.u32 	%rd33, %r49, 8;
	add.s64 	%rd34, %rd1, %rd33;
	ld.global.v2.f32 	{%f241, %f242}, [%rd34];
	ld.global.v2.f32 	{%f243, %f244}, [%rd32+8];
	mul.f32 	%f245, %f241, %f243;
	mul.f32 	%f246, %f242, %f244;
	sub.f32 	%f247, %f245, %f246;
	mul.f32 	%f248, %f242, %f243;
	fma.rn.f32 	%f249, %f244, %f241, %f248;
	ld.global.v2.f32 	{%f250, %f251}, [%rd32];
	sub.f32 	%f252, %f250, %f247;
	sub.f32 	%f253, %f251, %f249;
	st.global.v2.f32 	[%rd32], {%f252, %f253};
	add.s32 	%r40, %r49, -1;
	mul.wide.u32 	%rd35, %r40, 8;
	add.s64 	%rd36, %rd1, %rd35;
	ld.global.v2.f32 	{%f254, %f255}, [%rd36];
	mul.f32 	%f256, %f254, %f252;
	mul.f32 	%f257, %f255, %f253;
	sub.f32 	%f258, %f256, %f257;
	mul.f32 	%f259, %f255, %f252;
	fma.rn.f32 	%f260, %f253, %f254, %f259;
	ld.global.v2.f32 	{%f261, %f262}, [%rd32+-8];
	sub.f32 	%f263, %f261, %f258;
	sub.f32 	%f264, %f262, %f260;
	st.global.v2.f32 	[%rd32+-8], {%f263, %f264};
	add.s32 	%r49, %r49, -2;
$L__BB1_19:
	and.b32  	%r41, %r15, 1;
	setp.eq.b32 	%p14, %r41, 1;
	not.pred 	%p15, %p14;
	@%p15 bra 	$L__BB1_21;
	mul.wide.s32 	%rd37, %r49, 8;
	add.s64 	%rd38, %rd3, %rd37;
	mul.wide.u32 	%rd39, %r49, 8;
	add.s64 	%rd40, %rd1, %rd39;
	ld.global.v2.f32 	{%f265, %f266}, [%rd40];
	ld.global.v2.f32 	{%f267, %f268}, [%rd38+8];
	mul.f32 	%f269, %f265, %f267;
	mul.f32 	%f270, %f266, %f268;
	sub.f32 	%f271, %f269, %f270;
	mul.f32 	%f272, %f266, %f267;
	fma.rn.f32 	%f273, %f268, %f265, %f272;
	ld.global.v2.f32 	{%f274, %f275}, [%rd38];
	sub.f32 	%f276, %f274, %f271;
	sub.f32 	%f277, %f275, %f273;
	st.global.v2.f32 	[%rd38], {%f276, %f277};
$L__BB1_21:
	ret;

}
	// .globl	_Z5altCUPN6thrust24THRUST_300001_SM_1000_NS7complexIfEES3_S3_iff
.visible .entry _Z5altCUPN6thrust24THRUST_300001_SM_1000_NS7complexIfEES3_S3_iff(
	.param .u64 .ptr .align 1 _Z5altCUPN6thrust24THRUST_300001_SM_1000_NS7complexIfEES3_S3_iff_param_0,
	.param .u64 .ptr .align 1 _Z5altCUPN6thrust24THRUST_300001_SM_1000_NS7complexIfEES3_S3_iff_param_1,
	.param .u64 .ptr .align 1 _Z5altCUPN6thrust24THRUST_300001_SM_1000_NS7complexIfEES3_S3_iff_param_2,
	.param .u32 _Z5altCUPN6thrust24THRUST_300001_SM_1000_NS7complexIfEES3_S3_iff_param_3,
	.param .f32 _Z5altCUPN6thrust24THRUST_300001_SM_1000_NS7complexIfEES3_S3_iff_param_4,
	.param .f32 _Z5altCUPN6thrust24THRUST_300001_SM_1000_NS7complexIfEES3_S3_iff_param_5
)
{
	.reg .pred 	%p<16>;
	.reg .b32 	%r<52>;
	.reg .b32 	%f<229>;
	.reg .b64 	%rd<68>;

	ld.param.u64 	%rd7, [_Z5altCUPN6thrust24THRUST_300001_SM_1000_NS7complexIfEES3_S3_iff_param_0];
	ld.param.u64 	%rd8, [_Z5altCUPN6thrust24THRUST_300001_SM_1000_NS7complexIfEES3_S3_iff_param_1];
	ld.param.u64 	%rd9, [_Z5altCUPN6thrust24THRUST_300001_SM_1000_NS7complexIfEES3_S3_iff_param_2];
	ld.param.u32 	%r21, [_Z5altCUPN6thrust24THRUST_300001_SM_1000_NS7complexIfEES3_S3_iff_param_3];
	ld.param.f32 	%f3, [_Z5altCUPN6thrust24THRUST_300001_SM_1000_NS7complexIfEES3_S3_iff_param_5];
	cvta.to.global.u64 	%rd1, %rd9;
	cvta.to.global.u64 	%rd2, %rd8;
	cvta.to.global.u64 	%rd3, %rd7;
	mov.u32 	%r22, %ctaid.x;
	mov.u32 	%r23, %ntid.x;
	mov.u32 	%r24, %tid.x;
	mad.lo.s32 	%r1, %r22, %r23, %r24;
	add.s32 	%r2, %r21, -1;
	setp.ge.s32 	%p1, %r1, %r2;
	setp.lt.s32 	%p2, %r1, 1;
	or.pred  	%p3, %p2, %p1;
	@%p3 bra 	$L__BB2_17;
	ld.param.f32 	%f226, [_Z5altCUPN6thrust24THRUST_300001_SM_1000_NS7complexIfEES3_S3_iff_param_4];
	mov.f32 	%f4, 0f3F800000;
	sub.f32 	%f1, %f4, %f226;
	mul.lo.s32 	%r3, %r21, %r1;
	mul.wide.s32 	%rd10, %r3, 8;
	add.s64 	%rd4, %rd3, %rd10;
	ld.global.v2.f32 	{%f5, %f6}, [%rd4];
	sub.s32 	%r25, %r3, %r21;
	mul.wide.s32 	%rd11, %r25, 8;
	add.s64 	%rd5, %rd3, %rd11;
	mul.wide.s32 	%rd12, %r21, 8;
	add.s64 	%rd13, %rd4, %rd12;
	ld.global.v2.f32 	{%f7, %f8}, [%rd5];
	ld.global.v2.f32 	{%f9, %f10}, [%rd13];
	add.f32 	%f11, %f7, %f9;
	add.f32 	%f12, %f8, %f10;
	mul.f32 	%f13, %f226, %f11;
	mul.f32 	%f14, %f226, %f12;
	mul.f32 	%f15, %f13, 0f3F000000;
	mul.f32 	%f16, %f14, 0f3F000000;
	fma.rn.f32 	%f17, %f1, %f5, %f15;
	fma.rn.f32 	%f18, %f1, %f6, %f16;
	add.s64 	%rd6, %rd2, %rd10;
	div.rn.f32 	%f19, %f17, %f3;
	div.rn.f32 	%f20, %f18, %f3;
	st.global.v2.f32 	[%rd6], {%f19, %f20};
	setp.lt.s32 	%p4, %r21, 3;
	@%p4 bra 	$L__BB2_7;
	setp.eq.s32 	%p5, %r21, 3;
	mov.b32 	%r47, 1;
	@%p5 bra 	$L__BB2_5;
	mov.b32 	%r46, 0;
	mov.b32 	%r45, 1;
	shl.b32 	%r32, %r21, 1;
	add.s32 	%r33, %r25, %r32;
	cvt.u64.u32 	%rd26, %r33;
	and.b32  	%r34, %r21, 2147483646;
	add.s32 	%r35, %r34, -4;
$L__BB2_4:
	ld.param.f32 	%f227, [_Z5altCUPN6thrust24THRUST_300001_SM_1000_NS7complexIfEES3_S3_iff_param_4];
	ld.param.u64 	%rd66, [_Z5altCUPN6thrust24THRUST_300001_SM_1000_NS7complexIfEES3_S3_iff_param_1];
	ld.param.u64 	%rd64, [_Z5altCUPN6thrust24THRUST_300001_SM_1000_NS7complexIfEES3_S3_iff_param_0];
	add.s32 	%r29, %r45, %r3;
	cvta.to.global.u64 	%rd14, %rd64;
	mul.wide.u32 	%rd15, %r29, 8;
	add.s64 	%rd16, %rd14, %rd15;
	ld.global.v2.f32 	{%f21, %f22}, [%rd16];
	cvt.u64.u32 	%rd17, %r45;
	mul.wide.u32 	%rd18, %r45, 8;
	add.s64 	%rd19, %rd5, %rd18;
	add.s32 	%r30, %r29, %r21;
	mul.wide.u32 	%rd20, %r30, 8;
	add.s64 	%rd21, %rd14, %rd20;
	ld.global.v2.f32 	{%f23, %f24}, [%rd19];
	ld.global.v2.f32 	{%f25, %f26}, [%rd21];
	add.f32 	%f27, %f23, %f25;
	add.f32 	%f28, %f24, %f26;
	mul.f32 	%f29, %f227, %f27;
	mul.f32 	%f30, %f227, %f28;
	mul.f32 	%f31, %f29, 0f3F000000;
	mul.f32 	%f32, %f30, 0f3F000000;
	fma.rn.f32 	%f33, %f1, %f21, %f31;
	fma.rn.f32 	%f34, %f1, %f22, %f32;
	add.s64 	%rd22, %rd6, %rd18;
	ld.global.v2.f32 	{%f35, %f36}, [%rd22+-8];
	mul.f32 	%f37, %f227, 0f3F000000;
	fma.rn.f32 	%f38, %f37, %f35, %f33;
	fma.rn.f32 	%f39, %f37, %f36, %f34;
	add.s64 	%rd23, %rd1, %rd18;
	ld.global.v2.f32 	{%f40, %f41}, [%rd23+-8];
	mul.f32 	%f42, %f37, %f41;
	add.f32 	%f43, %f227, 0f3F800000;
	fma.rn.f32 	%f44, %f37, %f40, %f43;
	abs.f32 	%f45, %f44;
	abs.f32 	%f46, %f42;
	add.f32 	%f47, %f45, %f46;
	rcp.rn.f32 	%f48, %f47;
	mul.f32 	%f49, %f38, %f48;
	mul.f32 	%f50, %f39, %f48;
	mul.f32 	%f51, %f44, %f48;
	mul.f32 	%f52, %f42, %f48;
	mul.f32 	%f53, %f52, %f52;
	fma.rn.f32 	%f54, %f51, %f51, %f53;
	rcp.rn.f32 	%f55, %f54;
	mul.f32 	%f56, %f50, %f52;
	fma.rn.f32 	%f57, %f49, %f51, %f56;
	mul.f32 	%f58, %f57, %f55;
	mul.f32 	%f59, %f50, %f51;
	mul.f32 	%f60, %f49, %f52;
	sub.f32 	%f61, %f59, %f60;
	mul.f32 	%f62, %f61, %f55;
	cvta.to.global.u64 	%rd24, %rd66;
	add.s64 	%rd25, %rd24, %rd15;
	st.global.v2.f32 	[%rd25], {%f58, %f62};
	ld.global.v2.f32 	{%f63, %f64}, [%rd16+8];
	add.s64 	%rd27, %rd17, %rd26;
	shl.b64 	%rd28, %rd27, 3;
	add.s64 	%rd29, %rd14, %rd28;
	ld.global.v2.f32 	{%f65, %f66}, [%rd19+8];
	ld.global.v2.f32 	{%f67, %f68}, [%rd29+8];
	add.f32 	%f69, %f65, %f67;
	add.f32 	%f70, %f66, %f68;
	mul.f32 	%f71, %f227, %f69;
	mul.f32 	%f72, %f227, %f70;
	mul.f32 	%f73, %f71, 0f3F000000;
	mul.f32 	%f74, %f72, 0f3F000000;
	fma.rn.f32 	%f75, %f1, %f63, %f73;
	fma.rn.f32 	%f76, %f1, %f64, %f74;
	fma.rn.f32 	%f77, %f37, %f58, %f75;
	fma.rn.f32 	%f78, %f37, %f62, %f76;
	ld.global.v2.f32 	{%f79, %f80}, [%rd23];
	mul.f32 	%f81, %f37, %f80;
	fma.rn.f32 	%f82, %f37, %f79, %f43;
	abs.f32 	%f83, %f82;
	abs.f32 	%f84, %f81;
	add.f32 	%f85, %f83, %f84;
	rcp.rn.f32 	%f86, %f85;
	mul.f32 	%f87, %f77, %f86;
	mul.f32 	%f88, %f78, %f86;
	mul.f32 	%f89, %f82, %f86;
	mul.f32 	%f90, %f81, %f86;
	mul.f32 	%f91, %f90, %f90;
	fma.rn.f32 	%f92, %f89, %f89, %f91;
	rcp.rn.f32 	%f93, %f92;
	mul.f32 	%f94, %f88, %f90;
	fma.rn.f32 	%f95, %f87, %f89, %f94;
	mul.f32 	%f96, %f95, %f93;
	mul.f32 	%f97, %f88, %f89;
	mul.f32 	%f98, %f87, %f90;
	sub.f32 	%f99, %f97, %f98;
	mul.f32 	%f100, %f99, %f93;
	st.global.v2.f32 	[%rd25+8], {%f96, %f100};
	add.s32 	%r47, %r45, 2;
	add.s32 	%r7, %r45, 1;
	setp.ne.s32 	%p6, %r46, %r35;
	mov.u32 	%r45, %r47;
	mov.u32 	%r46, %r7;
	@%p6 bra 	$L__BB2_4;
$L__BB2_5:
	and.b32  	%r36, %r21, 1;
	setp.eq.b32 	%p7, %r36, 1;
	not.pred 	%p8, %p7;
	@%p8 bra 	$L__BB2_7;
	ld.param.f32 	%f228, [_Z5altCUPN6thrust24THRUST_300001_SM_1000_NS7complexIfEES3_S3_iff_param_4];
	ld.param.u64 	%rd67, [_Z5altCUPN6thrust24THRUST_300001_SM_1000_NS7complexIfEES3_S3_iff_param_1];
	ld.param.u64 	%rd65, [_Z5altCUPN6thrust24THRUST_300001_SM_1000_NS7complexIfEES3_S3_iff_param_0];
	add.s32 	%r37, %r47, %r3;
	cvta.to.global.u64 	%rd30, %rd65;
	mul.wide.u32 	%rd31, %r37, 8;
	add.s64 	%rd32, %rd30, %rd31;
	ld.global.v2.f32 	{%f101, %f102}, [%rd32];
	mul.wide.s32 	%rd33, %r47, 8;
	add.s64 	%rd34, %rd5, %rd33;
	add.s32 	%r38, %r37, %r21;
	mul.wide.u32 	%rd35, %r38, 8;
	add.s64 	%rd36, %rd30, %rd35;
	ld.global.v2.f32 	{%f103, %f104}, [%rd34];
	ld.global.v2.f32 	{%f105, %f106}, [%rd36];
	add.f32 	%f107, %f103, %f105;
	add.f32 	%f108, %f104, %f106;
	mul.f32 	%f109, %f228, %f107;
	mul.f32 	%f110, %f228, %f108;
	mul.f32 	%f111, %f109, 0f3F000000;
	mul.f32 	%f112, %f110, 0f3F000000;
	fma.rn.f32 	%f113, %f1, %f101, %f111;
	fma.rn.f32 	%f114, %f1, %f102, %f112;
	add.s64 	%rd37, %rd6, %rd33;
	ld.global.v2.f32 	{%f115, %f116}, [%rd37+-8];
	mul.f32 	%f117, %f228, 0f3F000000;
	fma.rn.f32 	%f118, %f117, %f115, %f113;
	fma.rn.f32 	%f119, %f117, %f116, %f114;
	add.s64 	%rd38, %rd1, %rd33;
	ld.global.v2.f32 	{%f120, %f121}, [%rd38+-8];
	mul.f32 	%f122, %f117, %f121;
	add.f32 	%f123, %f228, 0f3F800000;
	fma.rn.f32 	%f124, %f117, %f120, %f123;
	abs.f32 	%f125, %f124;
	abs.f32 	%f126, %f122;
	add.f32 	%f127, %f125, %f126;
	rcp.rn.f32 	%f128, %f127;
	mul.f32 	%f129, %f118, %f128;
	mul.f32 	%f130, %f119, %f128;
	mul.f32 	%f131, %f124, %f128;
	mul.f32 	%f132, %f122, %f128;
	mul.f32 	%f133, %f132, %f132;
	fma.rn.f32 	%f134, %f131, %f131, %f133;
	rcp.rn.f32 	%f135, %f134;
	mul.f32 	%f136, %f130, %f132;
	fma.rn.f32 	%f137, %f129, %f131, %f136;
	mul.f32 	%f138, %f137, %f135;
	mul.f32 	%f139, %f130, %f131;
	mul.f32 	%f140, %f129, %f132;
	sub.f32 	%f141, %f139, %f140;
	mul.f32 	%f142, %f141, %f135;
	cvta.to.global.u64 	%rd39, %rd67;
	add.s64 	%rd40, %rd39, %rd31;
	st.global.v2.f32 	[%rd40], {%f138, %f142};
$L__BB2_7:
	setp.lt.s32 	%p9, %r21, 2;
	@%p9 bra 	$L__BB2_17;
	add.s32 	%r51, %r21, -2;
	and.b32  	%r10, %r2, 3;
	setp.lt.u32 	%p10, %r51, 3;
	@%p10 bra 	$L__BB2_12;
	add.s32 	%r49, %r21, -5;
	and.b32  	%r39, %r2, -4;
	neg.s32 	%r48, %r39;
$L__BB2_10:
	.pragma "nounroll";
	add.s32 	%r40, %r49, 3;
	mul.wide.s32 	%rd41, %r40, 8;
	add.s64 	%rd42, %rd6, %rd41;
	mul.wide.u32 	%rd43, %r40, 8;
	add.s64 	%rd44, %rd1, %rd43;
	add.s64 	%rd45, %rd4, %rd41;
	ld.global.v2.f32 	{%f143, %f144}, [%rd44];
	ld.global.v2.f32 	{%f145, %f146}, [%rd45+8];
	mul.f32 	%f147, %f143, %f145;
	mul.f32 	%f148, %f144, %f146;
	sub.f32 	%f149, %f147, %f148;
	mul.f32 	%f150, %f144, %f145;
	fma.rn.f32 	%f151, %f146, %f143, %f150;
	ld.global.v2.f32 	{%f152, %f153}, [%rd42];
	sub.f32 	%f154, %f152, %f149;
	sub.f32 	%f155, %f153, %f151;
	st.global.v2.f32 	[%rd45], {%f154, %f155};
	add.s32 	%r41, %r49, 2;
	mul.wide.u32 	%rd46, %r41, 8;
	add.s64 	%rd47, %rd1, %rd46;
	ld.global.v2.f32 	{%f156, %f157}, [%rd47];
	mul.f32 	%f158, %f156, %f154;
	mul.f32 	%f159, %f157, %f155;
	sub.f32 	%f160, %f158, %f159;
	mul.f32 	%f161, %f157, %f154;
	fma.rn.f32 	%f162, %f155, %f156, %f161;
	ld.global.v2.f32 	{%f163, %f164}, [%rd42+-8];
	sub.f32 	%f165, %f163, %f160;
	sub.f32 	%f166, %f164, %f162;
	st.global.v2.f32 	[%rd45+-8], {%f165, %f166};
	add.s32 	%r42, %r49, 1;
	mul.wide.u32 	%rd48, %r42, 8;
	add.s64 	%rd49, %rd1, %rd48;
	ld.global.v2.f32 	{%f167, %f168}, [%rd49];
	mul.f32 	%f169, %f167, %f165;
	mul.f32 	%f170, %f168, %f166;
	sub.f32 	%f171, %f169, %f170;
	mul.f32 	%f172, %f168, %f165;
	fma.rn.f32 	%f173, %f166, %f167, %f172;
	ld.global.v2.f32 	{%f174, %f175}, [%rd42+-16];
	sub.f32 	%f176, %f174, %f171;
	sub.f32 	%f177, %f175, %f173;
	st.global.v2.f32 	[%rd45+-16], {%f176, %f177};
	mul.wide.u32 	%rd50, %r49, 8;
	add.s64 	%rd51, %rd1, %rd50;
	ld.global.v2.f32 	{%f178, %f179}, [%rd51];
	mul.f32 	%f180, %f178, %f176;
	mul.f32 	%f181, %f179, %f177;
	sub.f32 	%f182, %f180, %f181;
	mul.f32 	%f183, %f179, %f176;
	fma.rn.f32 	%f184, %f177, %f178, %f183;
	ld.global.v2.f32 	{%f185, %f186}, [%rd42+-24];
	sub.f32 	%f187, %f185, %f182;
	sub.f32 	%f188, %f186, %f184;
	st.global.v2.f32 	[%rd45+-24], {%f187, %f188};
	add.s32 	%r49, %r49, -4;
	add.s32 	%r48, %r48, 4;
	setp.ne.s32 	%p11, %r48, 0;
	@%p11 bra 	$L__BB2_10;
	add.s32 	%r51, %r49, 3;
$L__BB2_12:
	setp.eq.s32 	%p12, %r10, 0;
	@%p12 bra 	$L__BB2_17;
	setp.eq.s32 	%p13, %r10, 1;
	@%p13 bra 	$L__BB2_15;
	mul.wide.s32 	%rd52, %r51, 8;
	add.s64 	%rd53, %rd6, %rd52;
	mul.wide.u32 	%rd54, %r51, 8;
	add.s64 	%rd55, %rd1, %rd54;
	add.s64 	%rd56, %rd4, %rd52;
	ld.global.v2.f32 	{%f189, %f190}, [%rd55];
	ld.global.v2.f32 	{%f191, %f192}, [%rd56+8];
	mul.f32 	%f193, %f189, %f191;
	mul.f32 	%f194, %f190, %f192;
	sub.f32 	%f195, %f193, %f194;
	mul.f32 	%f196, %f190, %f191;
	fma.rn.f32 	%f197, %f192, %f189, %f196;
	ld.global.v2.f32 	{%f198, %f199}, [%rd53];
	sub.f32 	%f200, %f198, %f195;
	sub.f32 	%f201, %f199, %f197;
	st.global.v2.f32 	[%rd56], {%f200, %f201};
	add.s32 	%r43, %r51, -1;
	mul.wide.u32 	%rd57, %r43, 8;
	add.s64 	%rd58, %rd1, %rd57;
	ld.global.v2.f32 	{%f202, %f203}, [%rd58];
	mul.f32 	%f204, %f202, %f200;
	mul.f32 	%f205, %f203, %f201;
	sub.f32 	%f206, %f204, %f205;
	mul.f32 	%f207, %f203, %f200;
	fma.rn.f32 	%f208, %f201, %f202, %f207;
	ld.global.v2.f32 	{%f209, %f210}, [%rd53+-8];
	sub.f32 	%f211, %f209, %f206;
	sub.f32 	%f212, %f210, %f208;
	st.global.v2.f32 	[%rd56+-8], {%f211, %f212};
	add.s32 	%r51, %r51, -2;
$L__BB2_15:
	and.b32  	%r44, %r2, 1;
	setp.eq.b32 	%p14, %r44, 1;
	not.pred 	%p15, %p14;
	@%p15 bra 	$L__BB2_17;
	mul.wide.s32 	%rd59, %r51, 8;
	add.s64 	%rd60, %rd6, %rd59;
	mul.wide.u32 	%rd61, %r51, 8;
	add.s64 	%rd62, %rd1, %rd61;
	add.s64 	%rd63, %rd4, %rd59;
	ld.global.v2.f32 	{%f213, %f214}, [%rd62];
	ld.global.v2.f32 	{%f215, %f216}, [%rd63+8];
	mul.f32 	%f217, %f213, %f215;
	mul.f32 	%f218, %f214, %f216;
	sub.f32 	%f219, %f217, %f218;
	mul.f32 	%f220, %f214, %f215;
	fma.rn.f32 	%f221, %f216, %f213, %f220;
	ld.global.v2.f32 	{%f222, %f223}, [%rd60];
	sub.f32 	%f224, %f222, %f219;
	sub.f32 	%f225, %f223, %f221;
	st.global.v2.f32 	[%rd63], {%f224, %f225};
$L__BB2_17:
	ret;

}
	// .globl	_Z11transposeCUPN6thrust24THRUST_300001_SM_1000_NS7complexIfEES3_i
.visible .entry _Z11transposeCUPN6thrust24THRUST_300001_SM_1000_NS7complexIfEES3_i(
	.param .u64 .ptr .align 1 _Z11transposeCUPN6thrust24THRUST_300001_SM_1000_NS7complexIfEES3_i_param_0,
	.param .u64 .ptr .align 1 _Z11transposeCUPN6thrust24THRUST_300001_SM_1000_NS7complexIfEES3_i_param_1,
	.param .u32 _Z11transposeCUPN6thrust24THRUST_300001_SM_1000_NS7complexIfEES3_i_param_2
)
{
	.reg .pred 	%p<2>;
	.reg .b32 	%r<13>;
	.reg .b32 	%f<3>;
	.reg .b64 	%rd<9>;

	ld.param.u64 	%rd1, [_Z11transposeCUPN6thrust24THRUST_300001_SM_1000_NS7complexIfEES3_i_param_0];
	ld.param.u64 	%rd2, [_Z11transposeCUPN6thrust24THRUST_300001_SM_1000_NS7complexIfEES3_i_param_1];
	ld.param.u32 	%r3, [_Z11transposeCUPN6thrust24THRUST_300001_SM_1000_NS7complexIfEES3_i_param_2];
	mov.u32 	%r4, %ctaid.x;
	mov.u32 	%r5, %ntid.x;
	mov.u32 	%r6, %tid.x;
	mad.lo.s32 	%r1, %r4, %r5, %r6;
	mov.u32 	%r7, %ctaid.y;
	mov.u32 	%r8, %ntid.y;
	mov.u32 	%r9, %tid.y;
	mad.lo.s32 	%r2, %r7, %r8, %r9;
	max.s32 	%r10, %r1, %r2;
	setp.ge.s32 	%p1, %r10, %r3;
	@%p1 bra 	$L__BB3_2;
	cvta.to.global.u64 	%rd3, %rd1;
	cvta.to.global.u64 	%rd4, %rd2;
	mad.lo.s32 	%r11, %r3, %r1, %r2;
	mul.wide.s32 	%rd5, %r11, 8;
	add.s64 	%rd6, %rd4, %rd5;
	mad.lo.s32 	%r12, %r3, %r2, %r1;
	mul.wide.s32 	%rd7, %r12, 8;
	add.s64 	%rd8, %rd3, %rd7;
	ld.global.v2.f32 	{%f1, %f2}, [%rd8];
	st.global.v2.f32 	[%rd6], {%f1, %f2};
$L__BB3_2:
	ret;

}


// ===== COMPILED SASS (sm_100) =====

	.target	sm_100

	.elftype	@"ET_EXEC"


//--------------------- .note.nv.tkinfo           --------------------------
	.section	.note.nv.tkinfo,"",@"SHT_NOTE"
	.sectionflags	@"SHF_NOTE_NV_TKINFO"
	.tkinfo
        /*0018*/ 	.word	0x00000002
        /*0030*/ 	.string	""
        /*0030*/ 	.string	"ptxas"
        /*0030*/ 	.string	"Cuda compilation tools, release 13.0, V13.0.88"
        /*0030*/ 	.string	"Build cuda_13.0.r13.0/compiler.36424714_0"
        /*0030*/ 	.string	"-arch sm_100 -m 64 "



//--------------------- .note.nv.cuinfo           --------------------------
	.section	.note.nv.cuinfo,"",@"SHT_NOTE"
	.sectionflags	@"SHF_NOTE_NV_CUINFO"
        /*0018*/ 	.short	0x0002
        /*001a*/ 	.short	0x0064
        /*001c*/ 	.short	0x0082
	.zero		2


//--------------------- .nv.info                  --------------------------
	.section	.nv.info,"",@"SHT_CUDA_INFO"
	.align	4


	//----- nvinfo : EIATTR_REGCOUNT
	.align		4
        /*0000*/ 	.byte	0x04, 0x2f
        /*0002*/ 	.short	(.L_29 - .L_28)
	.align		4
.L_28:
        /*0004*/ 	.word	index@(_Z6explCUPN6thrust24THRUST_300001_SM_1000_NS7complexIfEES3_if)
        /*0008*/ 	.word	0x00000012


	//----- nvinfo : EIATTR_FRAME_SIZE
	.align		4
.L_29:
        /*000c*/ 	.byte	0x04, 0x11
        /*000e*/ 	.short	(.L_31 - .L_30)
	.align		4
.L_30:
        /*0010*/ 	.word	index@(_Z6explCUPN6thrust24THRUST_300001_SM_1000_NS7complexIfEES3_if)
        /*0014*/ 	.word	0x00000000


	//----- nvinfo : EIATTR_REGCOUNT
	.align		4
.L_31:
        /*0018*/ 	.byte	0x04, 0x2f
        /*001a*/ 	.short	(.L_33 - .L_32)
	.align		4
.L_32:
        /*001c*/ 	.word	index@(_Z6implCUPN6thrust24THRUST_300001_SM_1000_NS7complexIfEES3_iff)
        /*0020*/ 	.word	0x0000001c


	//----- nvinfo : EIATTR_FRAME_SIZE
	.align		4
.L_33:
        /*0024*/ 	.byte	0x04, 0x11
        /*0026*/ 	.short	(.L_35 - .L_34)
	.align		4
.L_34:
        /*0028*/ 	.word	index@($__internal_3_$__cuda_sm3x_div_rn_noftz_f32_slowpath)
        /*002c*/ 	.word	0x00000000


	//----- nvinfo : EIATTR_FRAME_SIZE
	.align		4
.L_35:
        /*0030*/ 	.byte	0x04, 0x11
        /*0032*/ 	.short	(.L_37 - .L_36)
	.align		4
.L_36:
        /*0034*/ 	.word	index@($__internal_2_$__cuda_sm20_rcp_rn_f32_slowpath)
        /*0038*/ 	.word	0x00000000


	//----- nvinfo : EIATTR_FRAME_SIZE
	.align		4
.L_37:
        /*003c*/ 	.byte	0x04, 0x11
        /*003e*/ 	.short	(.L_39 - .L_38)
	.align		4
.L_38:
        /*0040*/ 	.word	index@(_Z6implCUPN6thrust24THRUST_300001_SM_1000_NS7complexIfEES3_iff)
        /*0044*/ 	.word	0x00000000


	//----- nvinfo : EIATTR_REGCOUNT
	.align		4
.L_39:
        /*0048*/ 	.byte	0x04, 0x2f
        /*004a*/ 	.short	(.L_41 - .L_40)
	.align		4
.L_40:
        /*004c*/ 	.word	index@(_Z5altCUPN6thrust24THRUST_300001_SM_1000_NS7complexIfEES3_S3_iff)
        /*0050*/ 	.word	0x00000026


	//----- nvinfo : EIATTR_FRAME_SIZE
	.align		4
.L_41:
        /*0054*/ 	.byte	0x04, 0x11
        /*0056*/ 	.short	(.L_43 - .L_42)
	.align		4
.L_42:
        /*0058*/ 	.word	index@($__internal_1_$__cuda_sm3x_div_rn_noftz_f32_slowpath)
        /*005c*/ 	.word	0x00000000


	//----- nvinfo : EIATTR_FRAME_SIZE
	.align		4
.L_43:
        /*0060*/ 	.byte	0x04, 0x11
        /*0062*/ 	.short	(.L_45 - .L_44)
	.align		4
.L_44:
        /*0064*/ 	.word	index@($__internal_0_$__cuda_sm20_rcp_rn_f32_slowpath)
        /*0068*/ 	.word	0x00000000


	//----- nvinfo : EIATTR_FRAME_SIZE
	.align		4
.L_45:
        /*006c*/ 	.byte	0x04, 0x11
        /*006e*/ 	.short	(.L_47 - .L_46)
	.align		4
.L_46:
        /*0070*/ 	.word	index@(_Z5altCUPN6thrust24THRUST_300001_SM_1000_NS7complexIfEES3_S3_iff)
        /*0074*/ 	.word	0x00000000


	//----- nvinfo : EIATTR_REGCOUNT
	.align		4
.L_47:
        /*0078*/ 	.byte	0x04, 0x2f
        /*007a*/ 	.short	(.L_49 - .L_48)
	.align		4
.L_48:
        /*007c*/ 	.word	index@(_Z11transposeCUPN6thrust24THRUST_300001_SM_1000_NS7complexIfEES3_i)
        /*0080*/ 	.word	0x0000000a


	//----- nvinfo : EIATTR_FRAME_SIZE
	.align		4
.L_49:
        /*0084*/ 	.byte	0x04, 0x11
        /*0086*/ 	.short	(.L_51 - .L_50)
	.align		4
.L_50:
        /*0088*/ 	.word	index@(_Z11transposeCUPN6thrust24THRUST_300001_SM_1000_NS7complexIfEES3_i)
        /*008c*/ 	.word	0x00000000


	//----- nvinfo : EIATTR_MIN_STACK_SIZE
	.align		4
.L_51:
        /*0090*/ 	.byte	0x04, 0x12
        /*0092*/ 	.short	(.L_53 - .L_52)
	.align		4
.L_52:
        /*0094*/ 	.word	index@(_Z11transposeCUPN6thrust24THRUST_300001_SM_1000_NS7complexIfEES3_i)
        /*0098*/ 	.word	0x00000000


	//----- nvinfo : EIATTR_MIN_STACK_SIZE
	.align		4
.L_53:
        /*009c*/ 	.byte	0x04, 0x12
        /*009e*/ 	.short	(.L_55 - .L_54)
	.align		4
.L_54:
        /*00a0*/ 	.word	index@(_Z5altCUPN6thrust24THRUST_300001_SM_1000_NS7complexIfEES3_S3_iff)
        /*00a4*/ 	.word	0x00000000


	//----- nvinfo : EIATTR_MIN_STACK_SIZE
	.align		4
.L_55:
        /*00a8*/ 	.byte	0x04, 0x12
        /*00aa*/ 	.short	(.L_57 - .L_56)
	.align		4
.L_56:
        /*00ac*/ 	.word	index@(_Z6implCUPN6thrust24THRUST_300001_SM_1000_NS7complexIfEES3_iff)
        /*00b0*/ 	.word	0x00000000


	//----- nvinfo : EIATTR_MIN_STACK_SIZE
	.align		4
.L_57:
        /*00b4*/ 	.byte	0x04, 0x12
        /*00b6*/ 	.short	(.L_59 - .L_58)
	.align		4
.L_58:
        /*00b8*/ 	.word	index@(_Z6explCUPN6thrust24THRUST_300001_SM_1000_NS7complexIfEES3_if)
        /*00bc*/ 	.word	0x00000000
.L_59:


//--------------------- .nv.compat                --------------------------
	.section	.nv.compat,"",@"SHT_CUDA_COMPAT_INFO"
	.align	4
        /*0000*/ 	.byte	0x02, 0x09, 0x00, 0x00, 0x02, 0x02, 0x01, 0x00, 0x02, 0x05, 0x05, 0x00, 0x03, 0x07, 0x01, 0x01
        /*0010*/ 	.byte	0x02, 0x03, 0x00, 0x00, 0x02, 0x06, 0x01, 0x00, 0x04, 0x0b, 0x08, 0x00, 0x01, 0x00, 0x00, 0x00
        /*0020*/ 	.byte	0x00, 0x00, 0x00, 0x00


//--------------------- .nv.info._Z11transposeCUPN6thrust24THRUST_300001_SM_1000_NS7complexIfEES3_i --------------------------
	.section	.nv.info._Z11transposeCUPN6thrust24THRUST_300001_SM_1000_NS7complexIfEES3_i,"",@"SHT_CUDA_INFO"
	.sectionflags	@""
	.align	4


	//----- nvinfo : EIATTR_CUDA_API_VERSION
	.align		4
        /*0000*/ 	.byte	0x04, 0x37
        /*0002*/ 	.short	(.L_61 - .L_60)
.L_60:
        /*0004*/ 	.word	0x00000082


	//----- nvinfo : EIATTR_KPARAM_INFO
	.align		4
.L_61:
        /*0008*/ 	.byte	0x04, 0x17
        /*000a*/ 	.short	(.L_63 - .L_62)
.L_62:
        /*000c*/ 	.word	0x00000000
        /*0010*/ 	.short	0x0002
        /*0012*/ 	.short	0x0010
        /*0014*/ 	.byte	0x00, 0xf0, 0x11, 0x00


	//----- nvinfo : EIATTR_KPARAM_INFO
	.align		4
.L_63:
        /*0018*/ 	.byte	0x04, 0x17
        /*001a*/ 	.short	(.L_65 - .L_64)
.L_64:
        /*001c*/ 	.word	0x00000000
        /*0020*/ 	.short	0x0001
        /*0022*/ 	.short	0x0008
        /*0024*/ 	.byte	0x00, 0xf5, 0x21, 0x00


	//----- nvinfo : EIATTR_KPARAM_INFO
	.align		4
.L_65:
        /*0028*/ 	.byte	0x04, 0x17
        /*002a*/ 	.short	(.L_67 - .L_66)
.L_66:
        /*002c*/ 	.word	0x00000000
        /*0030*/ 	.short	0x0000
        /*0032*/ 	.short	0x0000
        /*0034*/ 	.byte	0x00, 0xf5, 0x21, 0x00


	//----- nvinfo : EIATTR_SPARSE_MMA_MASK
	.align		4
.L_67:
        /*0038*/ 	.byte	0x03, 0x50
        /*003a*/ 	.short	0x0000


	//----- nvinfo : EIATTR_MAXREG_COUNT
	.align		4
        /*003c*/ 	.byte	0x03, 0x1b
        /*003e*/ 	.short	0x00ff


	//----- nvinfo : EIATTR_MERCURY_ISA_VERSION
	.align		4
        /*0040*/ 	.byte	0x03, 0x5f
        /*0042*/ 	.short	0x0101


	//----- nvinfo : EIATTR_VRC_CTA_INIT_COUNT
	.align		4
        /*0044*/ 	.byte	0x02, 0x4a
	.zero		1
	.zero		1


	//----- nvinfo : EIATTR_EXIT_INSTR_OFFSETS
	.align		4
        /*0048*/ 	.byte	0x04, 0x1c
        /*004a*/ 	.short	(.L_69 - .L_68)


	//   ....[0]....
.L_68:
        /*004c*/ 	.word	0x000000c0


	//   ....[1]....
        /*0050*/ 	.word	0x00000160


	//----- nvinfo : EIATTR_CBANK_PARAM_SIZE
	.align		4
.L_69:
        /*0054*/ 	.byte	0x03, 0x19
        /*0056*/ 	.short	0x0014


	//----- nvinfo : EIATTR_PARAM_CBANK
	.align		4
        /*0058*/ 	.byte	0x04, 0x0a
        /*005a*/ 	.short	(.L_71 - .L_70)
	.align		4
.L_70:
        /*005c*/ 	.word	index@(.nv.constant0._Z11transposeCUPN6thrust24THRUST_300001_SM_1000_NS7complexIfEES3_i)
        /*0060*/ 	.short	0x0380
        /*0062*/ 	.short	0x0014


	//----- nvinfo : EIATTR_SW_WAR
	.align		4
.L_71:
        /*0064*/ 	.byte	0x04, 0x36
        /*0066*/ 	.short	(.L_73 - .L_72)
.L_72:
        /*0068*/ 	.word	0x00000008
.L_73:


//--------------------- .nv.info._Z5altCUPN6thrust24THRUST_300001_SM_1000_NS7complexIfEES3_S3_iff --------------------------
	.section	.nv.info._Z5altCUPN6thrust24THRUST_300001_SM_1000_NS7complexIfEES3_S3_iff,"",@"SHT_CUDA_INFO"
	.sectionflags	@""
	.align	4


	//----- nvinfo : EIATTR_CUDA_API_VERSION
	.align		4
        /*0000*/ 	.byte	0x04, 0x37
        /*0002*/ 	.short	(.L_75 - .L_74)
.L_74:
        /*0004*/ 	.word	0x00000082


	//----- nvinfo : EIATTR_KPARAM_INFO
	.align		4
.L_75:
        /*0008*/ 	.byte	0x04, 0x17
        /*000a*/ 	.short	(.L_77 - .L_76)
.L_76:
        /*000c*/ 	.word	0x00000000
        /*0010*/ 	.short	0x0005
        /*0012*/ 	.short	0x0020
        /*0014*/ 	.byte	0x00, 0xf0, 0x11, 0x00


	//----- nvinfo : EIATTR_KPARAM_INFO
	.align		4
.L_77:
        /*0018*/ 	.byte	0x04, 0x17
        /*001a*/ 	.short	(.L_79 - .L_78)
.L_78:
        /*001c*/ 	.word	0x00000000
        /*0020*/ 	.short	0x0004
        /*0022*/ 	.short	0x001c
        /*0024*/ 	.byte	0x00, 0xf0, 0x11, 0x00


	//----- nvinfo : EIATTR_KPARAM_INFO
	.align		4
.L_79:
        /*0028*/ 	.byte	0x04, 0x17
        /*002a*/ 	.short	(.L_81 - .L_80)
.L_80:
        /*002c*/ 	.word	0x00000000
        /*0030*/ 	.short	0x0003
        /*0032*/ 	.short	0x0018
        /*0034*/ 	.byte	0x00, 0xf0, 0x11, 0x00


	//----- nvinfo : EIATTR_KPARAM_INFO
	.align		4
.L_81:
        /*0038*/ 	.byte	0x04, 0x17
        /*003a*/ 	.short	(.L_83 - .L_82)
.L_82:
        /*003c*/ 	.word	0x00000000
        /*0040*/ 	.short	0x0002
        /*0042*/ 	.short	0x0010
        /*0044*/ 	.byte	0x00, 0xf5, 0x21, 0x00


	//----- nvinfo : EIATTR_KPARAM_INFO
	.align		4
.L_83:
        /*0048*/ 	.byte	0x04, 0x17
        /*004a*/ 	.short	(.L_85 - .L_84)
.L_84:
        /*004c*/ 	.word	0x00000000
        /*0050*/ 	.short	0x0001
        /*0052*/ 	.short	0x0008
        /*0054*/ 	.byte	0x00, 0xf5, 0x21, 0x00


	//----- nvinfo : EIATTR_KPARAM_INFO
	.align		4
.L_85:
        /*0058*/ 	.byte	0x04, 0x17
        /*005a*/ 	.short	(.L_87 - .L_86)
.L_86:
        /*005c*/ 	.word	0x00000000
        /*0060*/ 	.short	0x0000
        /*0062*/ 	.short	0x0000
        /*0064*/ 	.byte	0x00, 0xf5, 0x21, 0x00


	//----- nvinfo : EIATTR_SPARSE_MMA_MASK
	.align		4
.L_87:
        /*0068*/ 	.byte	0x03, 0x50
        /*006a*/ 	.short	0x0000


	//----- nvinfo : EIATTR_MAXREG_COUNT
	.align		4
        /*006c*/ 	.byte	0x03, 0x1b
        /*006e*/ 	.short	0x00ff


	//----- nvinfo : EIATTR_MERCURY_ISA_VERSION
	.align		4
        /*0070*/ 	.byte	0x03, 0x5f
        /*0072*/ 	.short	0x0101


	//----- nvinfo : EIATTR_VRC_CTA_INIT_COUNT
	.align		4
        /*0074*/ 	.byte	0x02, 0x4a
	.zero		1
	.zero		1


	//----- nvinfo : EIATTR_EXIT_INSTR_OFFSETS
	.align		4
        /*0078*/ 	.byte	0x04, 0x1c
        /*007a*/ 	.short	(.L_89 - .L_88)


	//   ....[0]....
.L_88:
        /*007c*/ 	.word	0x00000090


	//   ....[1]....
        /*0080*/ 	.word	0x000011a0


	//   ....[2]....
        /*0084*/ 	.word	0x00001570


	//   ....[3]....
        /*0088*/ 	.word	0x00001770


	//   ....[4]....
        /*008c*/ 	.word	0x00001860


	//----- nvinfo : EIATTR_CRS_STACK_SIZE
	.align		4
.L_89:
        /*0090*/ 	.byte	0x04, 0x1e
        /*0092*/ 	.short	(.L_91 - .L_90)
.L_90:
        /*0094*/ 	.word	0x00000000


	//----- nvinfo : EIATTR_CBANK_PARAM_SIZE
	.align		4
.L_91:
        /*0098*/ 	.byte	0x03, 0x19
        /*009a*/ 	.short	0x0024


	//----- nvinfo : EIATTR_PARAM_CBANK
	.align		4
        /*009c*/ 	.byte	0x04, 0x0a
        /*009e*/ 	.short	(.L_93 - .L_92)
	.align		4
.L_92:
        /*00a0*/ 	.word	index@(.nv.constant0._Z5altCUPN6thrust24THRUST_300001_SM_1000_NS7complexIfEES3_S3_iff)
        /*00a4*/ 	.short	0x0380
        /*00a6*/ 	.short	0x0024


	//----- nvinfo : EIATTR_SW_WAR
	.align		4
.L_93:
        /*00a8*/ 	.byte	0x04, 0x36
        /*00aa*/ 	.short	(.L_95 - .L_94)
.L_94:
        /*00ac*/ 	.word	0x00000008
.L_95:


//--------------------- .nv.info._Z6implCUPN6thrust24THRUST_300001_SM_1000_NS7complexIfEES3_iff --------------------------
	.section	.nv.info._Z6implCUPN6thrust24THRUST_300001_SM_1000_NS7complexIfEES3_iff,"",@"SHT_CUDA_INFO"
	.sectionflags	@""
	.align	4


	//----- nvinfo : EIATTR_CUDA_API_VERSION
	.align		4
        /*0000*/ 	.byte	0x04, 0x37
        /*0002*/ 	.short	(.L_97 - .L_96)
.L_96:
        /*0004*/ 	.word	0x00000082


	//----- nvinfo : EIATTR_KPARAM_INFO
	.align		4
.L_97:
        /*0008*/ 	.byte	0x04, 0x17
        /*000a*/ 	.short	(.L_99 - .L_98)
.L_98:
        /*000c*/ 	.word	0x00000000
        /*0010*/ 	.short	0x0004
        /*0012*/ 	.short	0x0018
        /*0014*/ 	.byte	0x00, 0xf0, 0x11, 0x00


	//----- nvinfo : EIATTR_KPARAM_INFO
	.align		4
.L_99:
        /*0018*/ 	.byte	0x04, 0x17
        /*001a*/ 	.short	(.L_101 - .L_100)
.L_100:
        /*001c*/ 	.word	0x00000000
        /*0020*/ 	.short	0x0003
        /*0022*/ 	.short	0x0014
        /*0024*/ 	.byte	0x00, 0xf0, 0x11, 0x00


	//----- nvinfo : EIATTR_KPARAM_INFO
	.align		4
.L_101:
        /*0028*/ 	.byte	0x04, 0x17
        /*002a*/ 	.short	(.L_103 - .L_102)
.L_102:
        /*002c*/ 	.word	0x00000000
        /*0030*/ 	.short	0x0002
        /*0032*/ 	.short	0x0010
        /*0034*/ 	.byte	0x00, 0xf0, 0x11, 0x00


	//----- nvinfo : EIATTR_KPARAM_INFO
	.align		4
.L_103:
        /*0038*/ 	.byte	0x04, 0x17
        /*003a*/ 	.short	(.L_105 - .L_104)
.L_104:
        /*003c*/ 	.word	0x00000000
        /*0040*/ 	.short	0x0001
        /*0042*/ 	.short	0x0008
        /*0044*/ 	.byte	0x00, 0xf5, 0x21, 0x00


	//----- nvinfo : EIATTR_KPARAM_INFO
	.align		4
.L_105:
        /*0048*/ 	.byte	0x04, 0x17
        /*004a*/ 	.short	(.L_107 - .L_106)
.L_106:
        /*004c*/ 	.word	0x00000000
        /*0050*/ 	.short	0x0000
        /*0052*/ 	.short	0x0000
        /*0054*/ 	.byte	0x00, 0xf5, 0x21, 0x00


	//----- nvinfo : EIATTR_SPARSE_MMA_MASK
	.align		4
.L_107:
        /*0058*/ 	.byte	0x03, 0x50
        /*005a*/ 	.short	0x0000


	//----- nvinfo : EIATTR_MAXREG_COUNT
	.align		4
        /*005c*/ 	.byte	0x03, 0x1b
        /*005e*/ 	.short	0x00ff


	//----- nvinfo : EIATTR_MERCURY_ISA_VERSION
	.align		4
        /*0060*/ 	.byte	0x03, 0x5f
        /*0062*/ 	.short	0x0101


	//----- nvinfo : EIATTR_VRC_CTA_INIT_COUNT
	.align		4
        /*0064*/ 	.byte	0x02, 0x4a
	.zero		1
	.zero		1


	//----- nvinfo : EIATTR_EXIT_INSTR_OFFSETS
	.align		4
        /*0068*/ 	.byte	0x04, 0x1c
        /*006a*/ 	.short	(.L_109 - .L_108)


	//   ....[0]....
.L_108:
        /*006c*/ 	.word	0x00000070


	//   ....[1]....
        /*0070*/ 	.word	0x000019c0


	//   ....[2]....
        /*0074*/ 	.word	0x00001d90


	//   ....[3]....
        /*0078*/ 	.word	0x00001f70


	//   ....[4]....
        /*007c*/ 	.word	0x00002050


	//----- nvinfo : EIATTR_CRS_STACK_SIZE
	.align		4
.L_109:
        /*0080*/ 	.byte	0x04, 0x1e
        /*0082*/ 	.short	(.L_111 - .L_110)
.L_110:
        /*0084*/ 	.word	0x00000000


	//----- nvinfo : EIATTR_CBANK_PARAM_SIZE
	.align		4
.L_111:
        /*0088*/ 	.byte	0x03, 0x19
        /*008a*/ 	.short	0x001c


	//----- nvinfo : EIATTR_PARAM_CBANK
	.align		4
        /*008c*/ 	.byte	0x04, 0x0a
        /*008e*/ 	.short	(.L_113 - .L_112)
	.align		4
.L_112:
        /*0090*/ 	.word	index@(.nv.constant0._Z6implCUPN6thrust24THRUST_300001_SM_1000_NS7complexIfEES3_iff)
        /*0094*/ 	.short	0x0380
        /*0096*/ 	.short	0x001c


	//----- nvinfo : EIATTR_SW_WAR
	.align		4
.L_113:
        /*0098*/ 	.byte	0x04, 0x36
        /*009a*/ 	.short	(.L_115 - .L_114)
.L_114:
        /*009c*/ 	.word	0x00000008
.L_115:


//--------------------- .nv.info._Z6explCUPN6thrust24THRUST_300001_SM_1000_NS7complexIfEES3_if --------------------------
	.section	.nv.info._Z6explCUPN6thrust24THRUST_300001_SM_1000_NS7complexIfEES3_if,"",@"SHT_CUDA_INFO"
	.sectionflags	@""
	.align	4


	//----- nvinfo : EIATTR_CUDA_API_VERSION
	.align		4
        /*0000*/ 	.byte	0x04, 0x37
        /*0002*/ 	.short	(.L_117 - .L_116)
.L_116:
        /*0004*/ 	.word	0x00000082


	//----- nvinfo : EIATTR_KPARAM_INFO
	.align		4
.L_117:
        /*0008*/ 	.byte	0x04, 0x17
        /*000a*/ 	.short	(.L_119 - .L_118)
.L_118:
        /*000c*/ 	.word	0x00000000
        /*0010*/ 	.short	0x0003
        /*0012*/ 	.short	0x0014
        /*0014*/ 	.byte	0x00, 0xf0, 0x11, 0x00


	//----- nvinfo : EIATTR_KPARAM_INFO
	.align		4
.L_119:
        /*0018*/ 	.byte	0x04, 0x17
        /*001a*/ 	.short	(.L_121 - .L_120)
.L_120:
        /*001c*/ 	.word	0x00000000
        /*0020*/ 	.short	0x0002
        /*0022*/ 	.short	0x0010
        /*0024*/ 	.byte	0x00, 0xf0, 0x11, 0x00


	//----- nvinfo : EIATTR_KPARAM_INFO
	.align		4
.L_121:
        /*0028*/ 	.byte	0x04, 0x17
        /*002a*/ 	.short	(.L_123 - .L_122)
.L_122:
        /*002c*/ 	.word	0x00000000
        /*0030*/ 	.short	0x0001
        /*0032*/ 	.short	0x0008
        /*0034*/ 	.byte	0x00, 0xf5, 0x21, 0x00


	//----- nvinfo : EIATTR_KPARAM_INFO
	.align		4
.L_123:
        /*0038*/ 	.byte	0x04, 0x17
        /*003a*/ 	.short	(.L_125 - .L_124)
.L_124:
        /*003c*/ 	.word	0x00000000
        /*0040*/ 	.short	0x0000
        /*0042*/ 	.short	0x0000
        /*0044*/ 	.byte	0x00, 0xf5, 0x21, 0x00


	//----- nvinfo : EIATTR_SPARSE_MMA_MASK
	.align		4
.L_125:
        /*0048*/ 	.byte	0x03, 0x50
        /*004a*/ 	.short	0x0000


	//----- nvinfo : EIATTR_MAXREG_COUNT
	.align		4
        /*004c*/ 	.byte	0x03, 0x1b
        /*004e*/ 	.short	0x00ff


	//----- nvinfo : EIATTR_MERCURY_ISA_VERSION
	.align		4
        /*0050*/ 	.byte	0x03, 0x5f
        /*0052*/ 	.short	0x0101


	//----- nvinfo : EIATTR_VRC_CTA_INIT_COUNT
	.align		4
        /*0054*/ 	.byte	0x02, 0x4a
	.zero		1
	.zero		1


	//----- nvinfo : EIATTR_EXIT_INSTR_OFFSETS
	.align		4
        /*0058*/ 	.byte	0x04, 0x1c
        /*005a*/ 	.short	(.L_127 - .L_126)


	//   ....[0]....
.L_126:
        /*005c*/ 	.word	0x000000e0


	//   ....[1]....
        /*0060*/ 	.word	0x00000220


	//----- nvinfo : EIATTR_CBANK_PARAM_SIZE
	.align		4
.L_127:
        /*0064*/ 	.byte	0x03, 0x19
        /*0066*/ 	.short	0x0018


	//----- nvinfo : EIATTR_PARAM_CBANK
	.align		4
        /*0068*/ 	.byte	0x04, 0x0a
        /*006a*/ 	.short	(.L_129 - .L_128)
	.align		4
.L_128:
        /*006c*/ 	.word	index@(.nv.constant0._Z6explCUPN6thrust24THRUST_300001_SM_1000_NS7complexIfEES3_if)
        /*0070*/ 	.short	0x0380
        /*0072*/ 	.short	0x0018


	//----- nvinfo : EIATTR_SW_WAR
	.align		4
.L_129:
        /*0074*/ 	.byte	0x04, 0x36
        /*0076*/ 	.short	(.L_131 - .L_130)
.L_130:
        /*0078*/ 	.word	0x00000008
.L_131:


//--------------------- .nv.callgraph             --------------------------
	.section	.nv.callgraph,"",@"SHT_CUDA_CALLGRAPH"
	.align	4
	.sectionentsize	8
	.align		4
        /*0000*/ 	.word	0x00000000
	.align		4
        /*0004*/ 	.word	0xffffffff
	.align		4
        /*0008*/ 	.word	0x00000000
	.align		4
        /*000c*/ 	.word	0xfffffffe
	.align		4
        /*0010*/ 	.word	0x00000000
	.align		4
        /*0014*/ 	.word	0xfffffffd
	.align		4
        /*0018*/ 	.word	0x00000000
	.align		4
        /*001c*/ 	.word	0xfffffffc


//--------------------- .nv.constant4             --------------------------
	.section	.nv.constant4,"a",@progbits
	.align	8
	.align		8
.nv.constant4:
        /*0000*/ 	.dword	_ZN30_INTERNAL_2731d0ac_4_k_cu_tmax4cuda3std3__45__cpo5beginE
	.align		8
        /*0008*/ 	.dword	_ZN30_INTERNAL_2731d0ac_4_k_cu_tmax4cuda3std3__45__cpo3endE
	.align		8
        /*0010*/ 	.dword	_ZN30_INTERNAL_2731d0ac_4_k_cu_tmax4cuda3std3__45__cpo6cbeginE
	.align		8
        /*0018*/ 	.dword	_ZN30_INTERNAL_2731d0ac_4_k_cu_tmax4cuda3std3__45__cpo4cendE
	.align		8
        /*0020*/ 	.dword	_ZN30_INTERNAL_2731d0ac_4_k_cu_tmax4cuda3std3__45__cpo6rbeginE
	.align		8
        /*0028*/ 	.dword	_ZN30_INTERNAL_2731d0ac_4_k_cu_tmax4cuda3std3__45__cpo4rendE
	.align		8
        /*0030*/ 	.dword	_ZN30_INTERNAL_2731d0ac_4_k_cu_tmax4cuda3std3__45__cpo7crbeginE
	.align		8
        /*0038*/ 	.dword	_ZN30_INTERNAL_2731d0ac_4_k_cu_tmax4cuda3std3__45__cpo5crendE
	.align		8
        /*0040*/ 	.dword	_ZN30_INTERNAL_2731d0ac_4_k_cu_tmax4cuda3std3__432_GLOBAL__N__2731d0ac_4_k_cu_tmax6ignoreE
	.align		8
        /*0048*/ 	.dword	_ZN30_INTERNAL_2731d0ac_4_k_cu_tmax4cuda3std3__419piecewise_constructE
	.align		8
        /*0050*/ 	.dword	_ZN30_INTERNAL_2731d0ac_4_k_cu_tmax4cuda3std3__48in_placeE
	.align		8
        /*0058*/ 	.dword	_ZN30_INTERNAL_2731d0ac_4_k_cu_tmax4cuda3std3__420unreachable_sentinelE
	.align		8
        /*0060*/ 	.dword	_ZN30_INTERNAL_2731d0ac_4_k_cu_tmax4cuda3std6ranges3__45__cpo4swapE
	.align		8
        /*0068*/ 	.dword	_ZN30_INTERNAL_2731d0ac_4_k_cu_tmax4cuda3std6ranges3__45__cpo9iter_moveE
	.align		8
        /*0070*/ 	.dword	_ZN30_INTERNAL_2731d0ac_4_k_cu_tmax4cuda3std6ranges3__45__cpo5beginE
	.align		8
        /*0078*/ 	.dword	_ZN30_INTERNAL_2731d0ac_4_k_cu_tmax4cuda3std6ranges3__45__cpo3endE
	.align		8
        /*0080*/ 	.dword	_ZN30_INTERNAL_2731d0ac_4_k_cu_tmax4cuda3std6ranges3__45__cpo6cbeginE
	.align		8
        /*0088*/ 	.dword	_ZN30_INTERNAL_2731d0ac_4_k_cu_tmax4cuda3std6ranges3__45__cpo4cendE
	.align		8
        /*0090*/ 	.dword	_ZN30_INTERNAL_2731d0ac_4_k_cu_tmax4cuda3std6ranges3__45__cpo7advanceE
	.align		8
        /*0098*/ 	.dword	_ZN30_INTERNAL_2731d0ac_4_k_cu_tmax4cuda3std6ranges3__45__cpo9iter_swapE
	.align		8
        /*00a0*/ 	.dword	_ZN30_INTERNAL_2731d0ac_4_k_cu_tmax4cuda3std6ranges3__45__cpo4nextE
	.align		8
        /*00a8*/ 	.dword	_ZN30_INTERNAL_2731d0ac_4_k_cu_tmax4cuda3std6ranges3__45__cpo4prevE
	.align		8
        /*00b0*/ 	.dword	_ZN30_INTERNAL_2731d0ac_4_k_cu_tmax4cuda3std6ranges3__45__cpo4dataE
	.align		8
        /*00b8*/ 	.dword	_ZN30_INTERNAL_2731d0ac_4_k_cu_tmax4cuda3std6ranges3__45__cpo5cdataE
	.align		8
        /*00c0*/ 	.dword	_ZN30_INTERNAL_2731d0ac_4_k_cu_tmax4cuda3std6ranges3__45__cpo4sizeE
	.align		8
        /*00c8*/ 	.dword	_ZN30_INTERNAL_2731d0ac_4_k_cu_tmax4cuda3std6ranges3__45__cpo5ssizeE
	.align		8
        /*00d0*/ 	.dword	_ZN30_INTERNAL_2731d0ac_4_k_cu_tmax4cuda3std6ranges3__45__cpo8distanceE
	.align		8
        /*00d8*/ 	.dword	_ZN30_INTERNAL_2731d0ac_4_k_cu_tmax6thrust24THRUST_300001_SM_1000_NS6system6detail10sequential3seqE


//--------------------- .text._Z11transposeCUPN6thrust24THRUST_300001_SM_1000_NS7complexIfEES3_i --------------------------
	.section	.text._Z11transposeCUPN6thrust24THRUST_300001_SM_1000_NS7complexIfEES3_i,"ax",@progbits
	.align	128
        .global         _Z11transposeCUPN6thrust24THRUST_300001_SM_1000_NS7complexIfEES3_i
        .type           _Z11transposeCUPN6thrust24THRUST_300001_SM_1000_NS7complexIfEES3_i,@function
        .size           _Z11transposeCUPN6thrust24THRUST_300001_SM_1000_NS7complexIfEES3_i,(.L_x_97 - _Z11transposeCUPN6thrust24THRUST_300001_SM_1000_NS7complexIfEES3_i)
        .other          _Z11transposeCUPN6thrust24THRUST_300001_SM_1000_NS7complexIfEES3_i,@"STO_CUDA_ENTRY STV_DEFAULT"
_Z11transposeCUPN6thrust24THRUST_300001_SM_1000_NS7complexIfEES3_i:
.text._Z11transposeCUPN6thrust24THRUST_300001_SM_1000_NS7complexIfEES3_i:
[----:B------:R-:W-:Y:S01]  /*0000*/  LDC R1, c[0x0][0x37c] ;  /* 0x0000df00ff017b82 */ /* 0x000fe20000000800 */
[----:B------:R-:W0:Y:S07]  /*0010*/  S2R R3, SR_TID.X ;  /* 0x0000000000037919 */ /* 0x000e2e0000002100 */
[----:B------:R-:W0:Y:S01]  /*0020*/  LDC R0, c[0x0][0x360] ;  /* 0x0000d800ff007b82 */ /* 0x000e220000000800 */
[----:B------:R-:W1:Y:S01]  /*0030*/  LDCU UR6, c[0x0][0x390] ;  /* 0x00007200ff0677ac */ /* 0x000e620008000800 */
[----:B------:R-:W2:Y:S06]  /*0040*/  S2R R2, SR_TID.Y ;  /* 0x0000000000027919 */ /* 0x000eac0000002200 */
[----:B------:R-:W0:Y:S08]  /*0050*/  S2UR UR4, SR_CTAID.X ;  /* 0x00000000000479c3 */ /* 0x000e300000002500 */
[----:B------:R-:W2:Y:S08]  /*0060*/  S2UR UR5, SR_CTAID.Y ;  /* 0x00000000000579c3 */ /* 0x000eb00000002600 */
[----:B------:R-:W2:Y:S01]  /*0070*/  LDC R7, c[0x0][0x364] ;  /* 0x0000d900ff077b82 */ /* 0x000ea20000000800 */
[----:B0-----:R-:W-:-:S02]  /*0080*/  IMAD R0, R0, UR4, R3 ;  /* 0x0000000400007c24 */ /* 0x001fc4000f8e0203 */
[----:B--2---:R-:W-:-:S05]  /*0090*/  IMAD R7, R7, UR5, R2 ;  /* 0x0000000507077c24 */ /* 0x004fca000f8e0202 */
[----:B------:R-:W-:-:S04]  /*00a0*/  VIMNMX R2, PT, PT, R0, R7, !PT ;  /* 0x0000000700027248 */ /* 0x000fc80007fe0100 */
[----:B-1----:R-:W-:-:S13]  /*00b0*/  ISETP.GE.AND P0, PT, R2, UR6, PT ;  /* 0x0000000602007c0c */ /* 0x002fda000bf06270 */
[----:B------:R-:W-:Y:S05]  /*00c0*/  @P0 EXIT ;  /* 0x000000000000094d */ /* 0x000fea0003800000 */
[----:B------:R-:W0:Y:S01]  /*00d0*/  LDC.64 R4, c[0x0][0x380] ;  /* 0x0000e000ff047b82 */ /* 0x000e220000000a00 */
[----:B------:R-:W1:Y:S01]  /*00e0*/  LDCU.64 UR4, c[0x0][0x358] ;  /* 0x00006b00ff0477ac */ /* 0x000e620008000a00 */
[----:B------:R-:W-:-:S04]  /*00f0*/  IMAD R3, R7, UR6, R0 ;  /* 0x0000000607037c24 */ /* 0x000fc8000f8e0200 */
[----:B0-----:R-:W-:Y:S02]  /*0100*/  IMAD.WIDE R4, R3, 0x8, R4 ;  /* 0x0000000803047825 */ /* 0x001fe400078e0204 */
[----:B------:R-:W0:Y:S04]  /*0110*/  LDC.64 R2, c[0x0][0x388] ;  /* 0x0000e200ff027b82 */ /* 0x000e280000000a00 */
[----:B-1----:R-:W2:Y:S01]  /*0120*/  LDG.E.64 R4, desc[UR4][R4.64] ;  /* 0x0000000404047981 */ /* 0x002ea2000c1e1b00 */
[----:B------:R-:W-:-:S04]  /*0130*/  IMAD R7, R0, UR6, R7 ;  /* 0x0000000600077c24 */ /* 0x000fc8000f8e0207 */
[----:B0-----:R-:W-:-:S05]  /*0140*/  IMAD.WIDE R2, R7, 0x8, R2 ;  /* 0x0000000807027825 */ /* 0x001fca00078e0202 */
[----:B--2---:R-:W-:Y:S01]  /*0150*/  STG.E.64 desc[UR4][R2.64], R4 ;  /* 0x0000000402007986 */ /* 0x004fe2000c101b04 */
[----:B------:R-:W-:Y:S05]  /*0160*/  EXIT ;  /* 0x000000000000794d */ /* 0x000fea0003800000 */
.L_x_0:
[----:B------:R-:W-:-:S00]  /*0170*/  BRA `(.L_x_0) ;  /* 0xfffffffc00fc7947 */ /* 0x000fc0000383ffff */
[----:B------:R-:W-:-:S00]  /*0180*/  NOP ;  /* 0x0000000000007918 */ /* 0x000fc00000000000 */
[----:B------:R-:W-:-:S00]  /*0190*/  NOP ;  /* 0x0000000000007918 */ /* 0x000fc00000000000 */
[----:B------:R-:W-:-:S00]  /*01a0*/  NOP ;  /* 0x0000000000007918 */ /* 0x000fc00000000000 */
[----:B------:R-:W-:-:S00]  /*01b0*/  NOP ;  /* 0x0000000000007918 */ /* 0x000fc00000000000 */
[----:B------:R-:W-:-:S00]  /*01c0*/  NOP ;  /* 0x0000000000007918 */ /* 0x000fc00000000000 */
[----:B------:R-:W-:-:S00]  /*01d0*/  NOP ;  /* 0x0000000000007918 */ /* 0x000fc00000000000 */
[----:B------:R-:W-:-:S00]  /*01e0*/  NOP ;  /* 0x0000000000007918 */ /* 0x000fc00000000000 */
[----:B------:R-:W-:-:S00]  /*01f0*/  NOP ;  /* 0x0000000000007918 */ /* 0x000fc00000000000 */
.L_x_97:


//--------------------- .text._Z5altCUPN6thrust24THRUST_300001_SM_1000_NS7complexIfEES3_S3_iff --------------------------
	.section	.text._Z5altCUPN6thrust24THRUST_300001_SM_1000_NS7complexIfEES3_S3_iff,"ax",@progbits
	.align	128
        .global         _Z5altCUPN6thrust24THRUST_300001_SM_1000_NS7complexIfEES3_S3_iff
        .type           _Z5altCUPN6thrust24THRUST_300001_SM_1000_NS7complexIfEES3_S3_iff,@function
        .size           _Z5altCUPN6thrust24THRUST_300001_SM_1000_NS7complexIfEES3_S3_iff,(.L_x_94 - _Z5altCUPN6thrust24THRUST_300001_SM_1000_NS7complexIfEES3_S3_iff)
        .other          _Z5altCUPN6thrust24THRUST_300001_SM_1000_NS7complexIfEES3_S3_iff,@"STO_CUDA_ENTRY STV_DEFAULT"
_Z5altCUPN6thrust24THRUST_300001_SM_1000_NS7complexIfEES3_S3_iff:
.text._Z5altCUPN6thrust24THRUST_300001_SM_1000_NS7complexIfEES3_S3_iff:
[----:B------:R-:W-:Y:S01]  /*0000*/  LDC R1, c[0x0][0x37c] ;  /* 0x0000df00ff017b82 */ /* 0x000fe20000000800 */
[----:B------:R-:W0:Y:S07]  /*0010*/  S2R R0, SR_TID.X ;  /* 0x0000000000007919 */ /* 0x000e2e0000002100 */
[----:B------:R-:W0:Y:S01]  /*0020*/  S2UR UR4, SR_CTAID.X ;  /* 0x00000000000479c3 */ /* 0x000e220000002500 */
[----:B------:R-:W1:Y:S07]  /*0030*/  LDCU UR5, c[0x0][0x398] ;  /* 0x00007300ff0577ac */ /* 0x000e6e0008000800 */
[----:B------:R-:W0:Y:S01]  /*0040*/  LDC R5, c[0x0][0x360] ;  /* 0x0000d800ff057b82 */ /* 0x000e220000000800 */
[----:B-1----:R-:W-:Y:S01]  /*0050*/  UIADD3 UR7, UPT, UPT, UR5, -0x1, URZ ;  /* 0xffffffff05077890 */ /* 0x002fe2000fffe0ff */
[----:B0-----:R-:W-:-:S05]  /*0060*/  IMAD R5, R5, UR4, R0 ;  /* 0x0000000405057c24 */ /* 0x001fca000f8e0200 */
[----:B------:R-:W-:-:S04]  /*0070*/  ISETP.GE.AND P0, PT, R5, UR7, PT ;  /* 0x0000000705007c0c */ /* 0x000fc8000bf06270 */
[----:B------:R-:W-:-:S13]  /*0080*/  ISETP.LT.OR P0, PT, R5, 0x1, P0 ;  /* 0x000000010500780c */ /* 0x000fda0000701670 */
[----:B------:R-:W-:Y:S05]  /*0090*/  @P0 EXIT ;  /* 0x000000000000094d */ /* 0x000fea0003800000 */
[----:B------:R-:W0:Y:S01]  /*00a0*/  LDC.64 R10, c[0x0][0x380] ;  /* 0x0000e000ff0a7b82 */ /* 0x000e220000000a00 */
[----:B------:R-:W1:Y:S01]  /*00b0*/  LDCU.64 UR10, c[0x0][0x358] ;  /* 0x00006b00ff0a77ac */ /* 0x000e620008000a00 */
[----:B------:R-:W-:Y:S01]  /*00c0*/  IMAD R5, R5, UR5, RZ ;  /* 0x0000000505057c24 */ /* 0x000fe2000f8e02ff */
[----:B------:R-:W-:-:S04]  /*00d0*/  MOV R3, UR5 ;  /* 0x0000000500037c02 */ /* 0x000fc80008000f00 */
[C---:B------:R-:W-:Y:S01]  /*00e0*/  IADD3 R4, PT, PT, R5.reuse, -UR5, RZ ;  /* 0x8000000505047c10 */ /* 0x040fe2000fffe0ff */
[----:B------:R-:W2:Y:S08]  /*00f0*/  LDC R20, c[0x0][0x39c] ;  /* 0x0000e700ff147b82 */ /* 0x000eb00000000800 */
[----:B------:R-:W3:Y:S01]  /*0100*/  LDC R21, c[0x0][0x3a0] ;  /* 0x0000e800ff157b82 */ /* 0x000ee20000000800 */
[----:B0-----:R-:W-:-:S07]  /*0110*/  IMAD.WIDE R8, R5, 0x8, R10 ;  /* 0x0000000805087825 */ /* 0x001fce00078e020a */
[----:B------:R-:W0:Y:S01]  /*0120*/  LDC.64 R12, c[0x0][0x388] ;  /* 0x0000e200ff0c7b82 */ /* 0x000e220000000a00 */
[----:B------:R-:W-:Y:S01]  /*0130*/  IMAD.WIDE R10, R4, 0x8, R10 ;  /* 0x00000008040a7825 */ /* 0x000fe200078e020a */
[----:B-1----:R-:W4:Y:S03]  /*0140*/  LDG.E.64 R6, desc[UR10][R8.64] ;  /* 0x0000000a08067981 */ /* 0x002f26000c1e1b00 */
[----:B------:R-:W-:Y:S01]  /*0150*/  IMAD.WIDE R2, R3, 0x8, R8 ;  /* 0x0000000803027825 */ /* 0x000fe200078e0208 */
[----:B------:R-:W5:Y:S04]  /*0160*/  LDG.E.64 R14, desc[UR10][R10.64] ;  /* 0x0000000a0a0e7981 */ /* 0x000f68000c1e1b00 */
[----:B------:R-:W5:Y:S01]  /*0170*/  LDG.E.64 R16, desc[UR10][R2.64] ;  /* 0x0000000a02107981 */ /* 0x000f62000c1e1b00 */
[----:B--2---:R-:W-:Y:S01]  /*0180*/  FADD R0, -R20, 1 ;  /* 0x3f80000014007421 */ /* 0x004fe20000000100 */
[----:B---3--:R-:W1:Y:S04]  /*0190*/  MUFU.RCP R18, R21 ;  /* 0x0000001500127308 */ /* 0x008e680000001000 */
[----:B------:R-:W-:-:S02]  /*01a0*/  R2UR UR8, R0 ;  /* 0x00000000000872ca */ /* 0x000fc400000e0000 */
[----:B------:R-:W2:Y:S01]  /*01b0*/  LDC R0, c[0x0][0x3a0] ;  /* 0x0000e800ff007b82 */ /* 0x000ea20000000800 */
[----:B-1----:R-:W-:Y:S01]  /*01c0*/  FFMA R19, R18, -R21, 1 ;  /* 0x3f80000012137423 */ /* 0x002fe20000000815 */
[----:B------:R-:W-:Y:S01]  /*01d0*/  BSSY.RECONVERGENT B0, `(.L_x_1) ;  /* 0x0000011000007945 */ /* 0x000fe20003800200 */
[----:B0-----:R-:W-:-:S04]  /*01e0*/  IMAD.WIDE R12, R5, 0x8, R12 ;  /* 0x00000008050c7825 */ /* 0x001fc800078e020c */
[----:B-----5:R-:W-:-:S04]  /*01f0*/  FADD R14, R14, R16 ;  /* 0x000000100e0e7221 */ /* 0x020fc80000000000 */
[----:B------:R-:W-:-:S04]  /*0200*/  FMUL.D2 R3, R14, R20 ;  /* 0x000000140e037220 */ /* 0x000fc80000300000 */
[----:B----4-:R-:W-:-:S04]  /*0210*/  FFMA R3, R6, UR8, R3 ;  /* 0x0000000806037c23 */ /* 0x010fc80008000003 */
[----:B------:R-:W0:Y:S01]  /*0220*/  FCHK P0, R3, R21 ;  /* 0x0000001503007302 */ /* 0x000e220000000000 */
[----:B------:R-:W-:Y:S01]  /*0230*/  FFMA R6, R18, R19, R18 ;  /* 0x0000001312067223 */ /* 0x000fe20000000012 */
[----:B------:R-:W-:-:S03]  /*0240*/  FADD R15, R15, R17 ;  /* 0x000000110f0f7221 */ /* 0x000fc60000000000 */
[----:B------:R-:W-:Y:S01]  /*0250*/  FFMA R14, R3, R6, RZ ;  /* 0x00000006030e7223 */ /* 0x000fe200000000ff */
[----:B------:R-:W-:-:S03]  /*0260*/  FMUL.D2 R2, R15, R20 ;  /* 0x000000140f027220 */ /* 0x000fc60000300000 */
[----:B------:R-:W-:Y:S01]  /*0270*/  FFMA R15, R14, -R21, R3 ;  /* 0x800000150e0f7223 */ /* 0x000fe20000000003 */
[----:B------:R-:W-:-:S03]  /*0280*/  FFMA R2, R7, UR8, R2 ;  /* 0x0000000807027c23 */ /* 0x000fc60008000002 */
[----:B------:R-:W-:Y:S01]  /*0290*/  FFMA R6, R6, R15, R14 ;  /* 0x0000000f06067223 */ /* 0x000fe2000000000e */
[----:B0-2---:R-:W-:Y:S06]  /*02a0*/  @!P0 BRA `(.L_x_2) ;  /* 0x00000000000c8947 */ /* 0x005fec0003800000 */
[----:B------:R-:W-:-:S07]  /*02b0*/  MOV R14, 0x2d0 ;  /* 0x000002d0000e7802 */ /* 0x000fce0000000f00 */
[----:B------:R-:W-:Y:S05]  /*02c0*/  CALL.REL.NOINC `($__internal_1_$__cuda_sm3x_div_rn_noftz_f32_slowpath) ;  /* 0x0000001800387944 */ /* 0x000fea0003c00000 */
[----:B------:R-:W-:-:S07]  /*02d0*/  MOV R6, R3 ;  /* 0x0000000300067202 */ /* 0x000fce0000000f00 */
.L_x_2:
[----:B------:R-:W-:Y:S05]  /*02e0*/  BSYNC.RECONVERGENT B0 ;  /* 0x0000000000007941 */ /* 0x000fea0003800200 */
.L_x_1:
[----:B------:R-:W0:Y:S01]  /*02f0*/  LDC R3, c[0x0][0x3a0] ;  /* 0x0000e800ff037b82 */ /* 0x000e220000000800 */
[----:B------:R-:W-:Y:S01]  /*0300*/  BSSY.RECONVERGENT B0, `(.L_x_3) ;  /* 0x000000d000007945 */ /* 0x000fe20003800200 */
[----:B0-----:R-:W0:Y:S08]  /*0310*/  MUFU.RCP R14, R3 ;  /* 0x00000003000e7308 */ /* 0x001e300000001000 */
[----:B------:R-:W1:Y:S01]  /*0320*/  FCHK P0, R2, R3 ;  /* 0x0000000302007302 */ /* 0x000e620000000000 */
[----:B0-----:R-:W-:-:S04]  /*0330*/  FFMA R7, R14, -R3, 1 ;  /* 0x3f8000000e077423 */ /* 0x001fc80000000803 */
[----:B------:R-:W-:-:S04]  /*0340*/  FFMA R16, R14, R7, R14 ;  /* 0x000000070e107223 */ /* 0x000fc8000000000e */
[----:B------:R-:W-:-:S04]  /*0350*/  FFMA R7, R2, R16, RZ ;  /* 0x0000001002077223 */ /* 0x000fc800000000ff */
[----:B------:R-:W-:-:S04]  /*0360*/  FFMA R14, R7, -R3, R2 ;  /* 0x80000003070e7223 */ /* 0x000fc80000000002 */
[----:B------:R-:W-:Y:S01]  /*0370*/  FFMA R7, R16, R14, R7 ;  /* 0x0000000e10077223 */ /* 0x000fe20000000007 */
[----:B-1----:R-:W-:Y:S06]  /*0380*/  @!P0 BRA `(.L_x_4) ;  /* 0x0000000000108947 */ /* 0x002fec0003800000 */
[----:B------:R-:W-:Y:S02]  /*0390*/  MOV R3, R2 ;  /* 0x0000000200037202 */ /* 0x000fe40000000f00 */
[----:B------:R-:W-:-:S07]  /*03a0*/  MOV R14, 0x3c0 ;  /* 0x000003c0000e7802 */ /* 0x000fce0000000f00 */
[----:B------:R-:W-:Y:S05]  /*03b0*/  CALL.REL.NOINC `($__internal_1_$__cuda_sm3x_div_rn_noftz_f32_slowpath) ;  /* 0x0000001400fc7944 */ /* 0x000fea0003c00000 */
[----:B------:R-:W-:-:S07]  /*03c0*/  MOV R7, R3 ;  /* 0x0000000300077202 */ /* 0x000fce0000000f00 */
.L_x_4:
[----:B------:R-:W-:Y:S05]  /*03d0*/  BSYNC.RECONVERGENT B0 ;  /* 0x0000000000007941 */ /* 0x000fea0003800200 */
.L_x_3:
[----:B------:R-:W0:Y:S01]  /*03e0*/  LDC R3, c[0x0][0x398] ;  /* 0x0000e600ff037b82 */ /* 0x000e220000000800 */
[----:B------:R1:W-:Y:S01]  /*03f0*/  STG.E.64 desc[UR10][R12.64], R6 ;  /* 0x000000060c007986 */ /* 0x0003e2000c101b0a */
[----:B0-----:R-:W-:-:S13]  /*0400*/  ISETP.GE.AND P0, PT, R3, 0x3, PT ;  /* 0x000000030300780c */ /* 0x001fda0003f06270 */
[----:B-1----:R-:W-:Y:S05]  /*0410*/  @!P0 BRA `(.L_x_5) ;  /* 0x0000000c00588947 */ /* 0x002fea0003800000 */
[----:B------:R-:W-:Y:S01]  /*0420*/  ISETP.NE.AND P0, PT, R3, 0x3, PT ;  /* 0x000000030300780c */ /* 0x000fe20003f05270 */
[----:B------:R-:W-:-:S12]  /*0430*/  HFMA2 R7, -RZ, RZ, 0, 5.9604644775390625e-08 ;  /* 0x00000001ff077431 */ /* 0x000fd800000001ff */
[----:B------:R-:W-:Y:S05]  /*0440*/  @!P0 BRA `(.L_x_6) ;  /* 0x0000000800308947 */ /* 0x000fea0003800000 */
[----:B------:R-:W0:Y:S01]  /*0450*/  LDC.64 R14, c[0x0][0x380] ;  /* 0x0000e000ff0e7b82 */ /* 0x000e220000000a00 */
[C---:B------:R-:W-:Y:S01]  /*0460*/  LOP3.LUT R2, R3.reuse, 0x7ffffffe, RZ, 0xc0, !PT ;  /* 0x7ffffffe03027812 */ /* 0x040fe200078ec0ff */
[----:B------:R-:W1:Y:S01]  /*0470*/  LDCU.64 UR12, c[0x0][0x390] ;  /* 0x00007200ff0c77ac */ /* 0x000e620008000a00 */
[----:B------:R-:W-:Y:S02]  /*0480*/  LEA R4, R3, R4, 0x1 ;  /* 0x0000000403047211 */ /* 0x000fe400078e08ff */
[----:B------:R-:W-:Y:S01]  /*0490*/  IADD3 R2, PT, PT, R2, -0x4, RZ ;  /* 0xfffffffc02027810 */ /* 0x000fe20007ffe0ff */
[----:B------:R-:W2:Y:S02]  /*04a0*/  LDCU UR9, c[0x0][0x39c] ;  /* 0x00007380ff0977ac */ /* 0x000ea40008000800 */
[----:B------:R-:W3:Y:S01]  /*04b0*/  LDC.64 R16, c[0x0][0x388] ;  /* 0x0000e200ff107b82 */ /* 0x000ee20000000a00 */
[----:B------:R-:W4:Y:S01]  /*04c0*/  LDCU.64 UR14, c[0x0][0x380] ;  /* 0x00007000ff0e77ac */ /* 0x000f220008000a00 */
[----:B------:R-:W-:Y:S01]  /*04d0*/  UMOV UR4, URZ ;  /* 0x000000ff00047c82 */ /* 0x000fe20008000000 */
[----:B------:R-:W-:-:S05]  /*04e0*/  UMOV UR5, 0x1 ;  /* 0x0000000100057882 */ /* 0x000fca0000000000 */
.L_x_15:
[----:B0-----:R-:W5:Y:S01]  /*04f0*/  LDC.64 R22, c[0x0][0x398] ;  /* 0x0000e600ff167b82 */ /* 0x001f620000000a00 */
[----:B-1----:R-:W-:Y:S02]  /*0500*/  UIMAD.WIDE.U32 UR16, UR5, 0x8, UR12 ;  /* 0x00000008051078a5 */ /* 0x002fe4000f8e000c */
[----:B------:R-:W-:Y:S02]  /*0510*/  IADD3 R3, PT, PT, R5, UR5, RZ ;  /* 0x0000000505037c10 */ /* 0x000fe4000fffe0ff */
[----:B------:R-:W-:Y:S02]  /*0520*/  MOV R19, UR5 ;  /* 0x0000000500137c02 */ /* 0x000fe40008000f00 */
[----:B------:R-:W-:Y:S02]  /*0530*/  MOV R24, UR16 ;  /* 0x0000001000187c02 */ /* 0x000fe40008000f00 */
[----:B------:R-:W-:Y:S01]  /*0540*/  MOV R25, UR17 ;  /* 0x0000001100197c02 */ /* 0x000fe20008000f00 */
[----:B------:R-:W-:-:S05]  /*0550*/  IMAD.WIDE.U32 R18, R19, 0x8, R10 ;  /* 0x0000000813127825 */ /* 0x000fca00078e000a */
[----:B------:R-:W2:Y:S04]  /*0560*/  LDG.E.64 R24, desc[UR10][R24.64+-0x8] ;  /* 0xfffff80a18187981 */ /* 0x000ea8000c1e1b00 */
[----:B------:R-:W4:Y:S01]  /*0570*/  LDG.E.64 R26, desc[UR10][R18.64] ;  /* 0x0000000a121a7981 */ /* 0x000f22000c1e1b00 */
[----:B-----5:R-:W-:-:S05]  /*0580*/  IADD3 R29, PT, PT, R3, R22, RZ ;  /* 0x00000016031d7210 */ /* 0x020fca0007ffe0ff */
[----:B0-----:R-:W-:-:S06]  /*0590*/  IMAD.WIDE.U32 R28, R29, 0x8, R14 ;  /* 0x000000081d1c7825 */ /* 0x001fcc00078e000e */
[----:B------:R-:W4:Y:S01]  /*05a0*/  LDG.E.64 R28, desc[UR10][R28.64] ;  /* 0x0000000a1c1c7981 */ /* 0x000f22000c1e1b00 */
[----:B------:R-:W-:Y:S01]  /*05b0*/  MOV R33, UR5 ;  /* 0x0000000500217c02 */ /* 0x000fe20008000f00 */
[----:B------:R-:W-:-:S04]  /*05c0*/  IMAD.WIDE.U32 R20, R3, 0x8, R14 ;  /* 0x0000000803147825 */ /* 0x000fc800078e000e */
[----:B------:R-:W-:Y:S01]  /*05d0*/  IMAD.WIDE.U32 R32, R33, 0x8, R12 ;  /* 0x0000000821207825 */ /* 0x000fe200078e000c */
[----:B------:R-:W5:Y:S05]  /*05e0*/  LDG.E.64 R30, desc[UR10][R20.64] ;  /* 0x0000000a141e7981 */ /* 0x000f6a000c1e1b00 */
[----:B------:R-:W3:Y:S01]  /*05f0*/  LDG.E.64 R32, desc[UR10][R32.64+-0x8] ;  /* 0xfffff80a20207981 */ /* 0x000ee2000c1e1b00 */
[C---:B------:R-:W-:Y:S01]  /*0600*/  FMUL R6, R23.reuse, 0.5 ;  /* 0x3f00000017067820 */ /* 0x040fe20000400000 */
[----:B------:R-:W-:-:S03]  /*0610*/  FADD R7, R23, 1 ;  /* 0x3f80000017077421 */ /* 0x000fc60000000000 */
[C---:B--2---:R-:W-:Y:S01]  /*0620*/  FMUL R25, R6.reuse, R25 ;  /* 0x0000001906197220 */ /* 0x044fe20000400000 */
[----:B------:R-:W-:-:S04]  /*0630*/  FFMA R24, R6, R24, R7 ;  /* 0x0000001806187223 */ /* 0x000fc80000000007 */
[----:B------:R-:W-:Y:S01]  /*0640*/  FADD R0, |R25|, |R24| ;  /* 0x4000001819007221 */ /* 0x000fe20000000200 */
[----:B----4-:R-:W-:-:S04]  /*0650*/  FADD R26, R26, R28 ;  /* 0x0000001c1a1a7221 */ /* 0x010fc80000000000 */
[----:B------:R-:W-:-:S04]  /*0660*/  IADD3 R28, PT, PT, R0, 0x1800000, RZ ;  /* 0x01800000001c7810 */ /* 0x000fc80007ffe0ff */
[----:B------:R-:W-:Y:S01]  /*0670*/  LOP3.LUT R28, R28, 0x7f800000, RZ, 0xc0, !PT ;  /* 0x7f8000001c1c7812 */ /* 0x000fe200078ec0ff */
[----:B------:R-:W-:-:S03]  /*0680*/  FADD R22, R27, R29 ;  /* 0x0000001d1b167221 */ /* 0x000fc60000000000 */
[----:B------:R-:W-:Y:S01]  /*0690*/  ISETP.GT.U32.AND P0, PT, R28, 0x1ffffff, PT ;  /* 0x01ffffff1c00780c */ /* 0x000fe20003f04070 */
[-C--:B------:R-:W-:Y:S01]  /*06a0*/  FMUL.D2 R27, R26, R23.reuse ;  /* 0x000000171a1b7220 */ /* 0x080fe20000300000 */
[----:B------:R-:W-:-:S03]  /*06b0*/  FMUL.D2 R22, R22, R23 ;  /* 0x0000001716167220 */ /* 0x000fc60000300000 */
[----:B-----5:R-:W-:Y:S01]  /*06c0*/  FFMA R27, R30, UR8, R27 ;  /* 0x000000081e1b7c23 */ /* 0x020fe2000800001b */
[----:B------:R-:W-:-:S03]  /*06d0*/  FFMA R22, R31, UR8, R22 ;  /* 0x000000081f167c23 */ /* 0x000fc60008000016 */
[-C--:B---3--:R-:W-:Y:S01]  /*06e0*/  FFMA R32, R32, R6.reuse, R27 ;  /* 0x0000000620207223 */ /* 0x088fe2000000001b */
[----:B------:R-:W-:-:S03]  /*06f0*/  FFMA R33, R33, R6, R22 ;  /* 0x0000000621217223 */ /* 0x000fc60000000016 */
[----:B------:R-:W-:Y:S05]  /*0700*/  @P0 BRA `(.L_x_7) ;  /* 0x00000000000c0947 */ /* 0x000fea0003800000 */
[----:B------:R-:W-:-:S07]  /*0710*/  MOV R22, 0x730 ;  /* 0x0000073000167802 */ /* 0x000fce0000000f00 */
[----:B------:R-:W-:Y:S05]  /*0720*/  CALL.REL.NOINC `($__internal_0_$__cuda_sm20_rcp_rn_f32_slowpath) ;  /* 0x0000001000507944 */ /* 0x000fea0003c00000 */
[----:B------:R-:W-:Y:S05]  /*0730*/  BRA `(.L_x_8) ;  /* 0x0000000000107947 */ /* 0x000fea0003800000 */
.L_x_7:
[----:B------:R-:W0:Y:S02]  /*0740*/  MUFU.RCP R23, R0 ;  /* 0x0000000000177308 */ /* 0x000e240000001000 */
[----:B0-----:R-:W-:-:S04]  /*0750*/  FFMA R22, R0, R23, -1 ;  /* 0xbf80000000167423 */ /* 0x001fc80000000017 */
[----:B------:R-:W-:-:S04]  /*0760*/  FADD.FTZ R22, -R22, -RZ ;  /* 0x800000ff16167221 */ /* 0x000fc80000010100 */
[----:B------:R-:W-:-:S07]  /*0770*/  FFMA R23, R23, R22, R23 ;  /* 0x0000001617177223 */ /* 0x000fce0000000017 */
.L_x_8:
[-C--:B------:R-:W-:Y:S01]  /*0780*/  FMUL R25, R25, R23.reuse ;  /* 0x0000001719197220 */ /* 0x080fe20000400000 */
[-C--:B------:R-:W-:Y:S01]  /*0790*/  FMUL R24, R24, R23.reuse ;  /* 0x0000001718187220 */ /* 0x080fe20000400000 */
[-C--:B------:R-:W-:Y:S01]  /*07a0*/  FMUL R32, R32, R23.reuse ;  /* 0x0000001720207220 */ /* 0x080fe20000400000 */
[----:B------:R-:W-:Y:S01]  /*07b0*/  FMUL R33, R33, R23 ;  /* 0x0000001721217220 */ /* 0x000fe20000400000 */
[----:B------:R-:W-:-:S04]  /*07c0*/  FMUL R27, R25, R25 ;  /* 0x00000019191b7220 */ /* 0x000fc80000400000 */
[----:B------:R-:W-:-:S05]  /*07d0*/  FFMA R22, R24, R24, R27 ;  /* 0x0000001818167223 */ /* 0x000fca000000001b */
[----:B------:R-:W-:-:S04]  /*07e0*/  IADD3 R0, PT, PT, R22, 0x1800000, RZ ;  /* 0x0180000016007810 */ /* 0x000fc80007ffe0ff */
[----:B------:R-:W-:-:S04]  /*07f0*/  LOP3.LUT R0, R0, 0x7f800000, RZ, 0xc0, !PT ;  /* 0x7f80000000007812 */ /* 0x000fc800078ec0ff */
[----:B------:R-:W-:-:S13]  /*0800*/  ISETP.GT.U32.AND P0, PT, R0, 0x1ffffff, PT ;  /* 0x01ffffff0000780c */ /* 0x000fda0003f04070 */
[----:B------:R-:W-:Y:S05]  /*0810*/  @P0 BRA `(.L_x_9) ;  /* 0x0000000000100947 */ /* 0x000fea0003800000 */
[----:B------:R-:W-:Y:S02]  /*0820*/  MOV R0, R22 ;  /* 0x0000001600007202 */ /* 0x000fe40000000f00 */
[----:B------:R-:W-:-:S07]  /*0830*/  MOV R22, 0x850 ;  /* 0x0000085000167802 */ /* 0x000fce0000000f00 */
[----:B------:R-:W-:Y:S05]  /*0840*/  CALL.REL.NOINC `($__internal_0_$__cuda_sm20_rcp_rn_f32_slowpath) ;  /* 0x0000001000087944 */ /* 0x000fea0003c00000 */
[----:B------:R-:W-:Y:S05]  /*0850*/  BRA `(.L_x_10) ;  /* 0x0000000000107947 */ /* 0x000fea0003800000 */
.L_x_9:
[----:B------:R-:W0:Y:S02]  /*0860*/  MUFU.RCP R23, R22 ;  /* 0x0000001600177308 */ /* 0x000e240000001000 */
[----:B0-----:R-:W-:-:S04]  /*0870*/  FFMA R0, R22, R23, -1 ;  /* 0xbf80000016007423 */ /* 0x001fc80000000017 */
[----:B------:R-:W-:-:S04]  /*0880*/  FADD.FTZ R0, -R0, -RZ ;  /* 0x800000ff00007221 */ /* 0x000fc80000010100 */
[----:B------:R-:W-:-:S07]  /*0890*/  FFMA R23, R23, R0, R23 ;  /* 0x0000000017177223 */ /* 0x000fce0000000017 */
.L_x_10:
[CC--:B------:R-:W-:Y:S01]  /*08a0*/  FMUL R27, R33.reuse, R25.reuse ;  /* 0x00000019211b7220 */ /* 0x0c0fe20000400000 */
[C---:B------:R-:W-:Y:S01]  /*08b0*/  FMUL R0, R32.reuse, R25 ;  /* 0x0000001920007220 */ /* 0x040fe20000400000 */
[----:B------:R-:W-:Y:S02]  /*08c0*/  MOV R28, UR16 ;  /* 0x00000010001c7c02 */ /* 0x000fe40008000f00 */
[-C--:B------:R-:W-:Y:S01]  /*08d0*/  FFMA R22, R32, R24.reuse, R27 ;  /* 0x0000001820167223 */ /* 0x080fe2000000001b */
[----:B------:R-:W-:Y:S01]  /*08e0*/  FFMA R0, R33, R24, -R0 ;  /* 0x0000001821007223 */ /* 0x000fe20000000800 */
[----:B------:R-:W-:Y:S01]  /*08f0*/  IMAD.WIDE.U32 R32, R3, 0x8, R16 ;  /* 0x0000000803207825 */ /* 0x000fe200078e0010 */
[----:B------:R-:W-:-:S03]  /*0900*/  MOV R29, UR17 ;  /* 0x00000011001d7c02 */ /* 0x000fc60008000f00 */
[-C--:B------:R-:W-:Y:S01]  /*0910*/  FMUL R22, R22, R23.reuse ;  /* 0x0000001716167220 */ /* 0x080fe20000400000 */
[----:B------:R-:W-:Y:S01]  /*0920*/  FMUL R23, R0, R23 ;  /* 0x0000001700177220 */ /* 0x000fe20000400000 */
[----:B------:R-:W-:-:S04]  /*0930*/  IADD3 R27, P0, PT, R4, UR5, RZ ;  /* 0x00000005041b7c10 */ /* 0x000fc8000ff1e0ff */
[----:B------:R0:W-:Y:S01]  /*0940*/  STG.E.64 desc[UR10][R32.64], R22 ;  /* 0x0000001620007986 */ /* 0x0001e2000c101b0a */
[----:B------:R-:W-:Y:S02]  /*0950*/  IADD3.X R0, PT, PT, RZ, RZ, RZ, P0, !PT ;  /* 0x000000ffff007210 */ /* 0x000fe400007fe4ff */
[C---:B------:R-:W-:Y:S01]  /*0960*/  LEA R26, P0, R27.reuse, UR14, 0x3 ;  /* 0x0000000e1b1a7c11 */ /* 0x040fe2000f8018ff */
[----:B------:R-:W2:Y:S03]  /*0970*/  LDG.E.64 R24, desc[UR10][R28.64] ;  /* 0x0000000a1c187981 */ /* 0x000ea6000c1e1b00 */
[----:B------:R-:W-:Y:S01]  /*0980*/  LEA.HI.X R27, R27, UR15, R0, 0x3, P0 ;  /* 0x0000000f1b1b7c11 */ /* 0x000fe200080f1c00 */
[----:B------:R-:W3:Y:S04]  /*0990*/  LDG.E.64 R18, desc[UR10][R18.64+0x8] ;  /* 0x0000080a12127981 */ /* 0x000ee8000c1e1b00 */
[----:B------:R-:W4:Y:S04]  /*09a0*/  LDG.E.64 R20, desc[UR10][R20.64+0x8] ;  /* 0x0000080a14147981 */ /* 0x000f28000c1e1b00 */
[----:B------:R-:W3:Y:S01]  /*09b0*/  LDG.E.64 R26, desc[UR10][R26.64+0x8] ;  /* 0x0000080a1a1a7981 */ /* 0x000ee2000c1e1b00 */
[C---:B--2---:R-:W-:Y:S01]  /*09c0*/  FFMA R7, R6.reuse, R24, R7 ;  /* 0x0000001806077223 */ /* 0x044fe20000000007 */
[----:B------:R-:W-:-:S04]  /*09d0*/  FMUL R24, R6, R25 ;  /* 0x0000001906187220 */ /* 0x000fc80000400000 */
[----:B------:R-:W-:-:S05]  /*09e0*/  FADD R0, |R24|, |R7| ;  /* 0x4000000718007221 */ /* 0x000fca0000000200 */
[----:B------:R-:W-:-:S04]  /*09f0*/  IADD3 R30, PT, PT, R0, 0x1800000, RZ ;  /* 0x01800000001e7810 */ /* 0x000fc80007ffe0ff */
[----:B------:R-:W-:Y:S01]  /*0a00*/  LOP3.LUT R30, R30, 0x7f800000, RZ, 0xc0, !PT ;  /* 0x7f8000001e1e7812 */ /* 0x000fe200078ec0ff */
[----:B---3--:R-:W-:-:S03]  /*0a10*/  FADD R3, R18, R26 ;  /* 0x0000001a12037221 */ /* 0x008fc60000000000 */
[----:B------:R-:W-:Y:S01]  /*0a20*/  ISETP.GT.U32.AND P0, PT, R30, 0x1ffffff, PT ;  /* 0x01ffffff1e00780c */ /* 0x000fe20003f04070 */
[----:B------:R-:W-:Y:S01]  /*0a30*/  FADD R25, R19, R27 ;  /* 0x0000001b13197221 */ /* 0x000fe20000000000 */
[----:B------:R-:W-:-:S03]  /*0a40*/  FMUL.D2 R3, R3, UR9 ;  /* 0x0000000903037c20 */ /* 0x000fc60008300000 */
[----:B------:R-:W-:Y:S01]  /*0a50*/  FMUL.D2 R18, R25, UR9 ;  /* 0x0000000919127c20 */ /* 0x000fe20008300000 */
[----:B----4-:R-:W-:-:S03]  /*0a60*/  FFMA R3, R20, UR8, R3 ;  /* 0x0000000814037c23 */ /* 0x010fc60008000003 */
[----:B------:R-:W-:Y:S01]  /*0a70*/  FFMA R18, R21, UR8, R18 ;  /* 0x0000000815127c23 */ /* 0x000fe20008000012 */
[----:B------:R-:W-:-:S03]  /*0a80*/  FFMA R3, R6, R22, R3 ;  /* 0x0000001606037223 */ /* 0x000fc60000000003 */
[----:B------:R-:W-:Y:S01]  /*0a90*/  FFMA R6, R6, R23, R18 ;  /* 0x0000001706067223 */ /* 0x000fe20000000012 */
[----:B0-----:R-:W-:Y:S06]  /*0aa0*/  @P0 BRA `(.L_x_11) ;  /* 0x00000000000c0947 */ /* 0x001fec0003800000 */
[----:B------:R-:W-:-:S07]  /*0ab0*/  MOV R22, 0xad0 ;  /* 0x00000ad000167802 */ /* 0x000fce0000000f00 */
[----:B------:R-:W-:Y:S05]  /*0ac0*/  CALL.REL.NOINC `($__internal_0_$__cuda_sm20_rcp_rn_f32_slowpath) ;  /* 0x0000000c00687944 */ /* 0x000fea0003c00000 */
[----:B------:R-:W-:Y:S05]  /*0ad0*/  BRA `(.L_x_12) ;  /* 0x0000000000107947 */ /* 0x000fea0003800000 */
.L_x_11:
[----:B------:R-:W0:Y:S02]  /*0ae0*/  MUFU.RCP R23, R0 ;  /* 0x0000000000177308 */ /* 0x000e240000001000 */
[----:B0-----:R-:W-:-:S04]  /*0af0*/  FFMA R18, R0, R23, -1 ;  /* 0xbf80000000127423 */ /* 0x001fc80000000017 */
[----:B------:R-:W-:-:S04]  /*0b00*/  FADD.FTZ R18, -R18, -RZ ;  /* 0x800000ff12127221 */ /* 0x000fc80000010100 */
[----:B------:R-:W-:-:S07]  /*0b10*/  FFMA R23, R23, R18, R23 ;  /* 0x0000001217177223 */ /* 0x000fce0000000017 */
.L_x_12:
        /* <DEDUP_REMOVED lines=14> */
.L_x_13:
[----:B------:R-:W0:Y:S02]  /*0c00*/  MUFU.RCP R23, R18 ;  /* 0x0000001200177308 */ /* 0x000e240000001000 */
[----:B0-----:R-:W-:-:S04]  /*0c10*/  FFMA R0, R18, R23, -1 ;  /* 0xbf80000012007423 */ /* 0x001fc80000000017 */
[----:B------:R-:W-:-:S04]  /*0c20*/  FADD.FTZ R0, -R0, -RZ ;  /* 0x800000ff00007221 */ /* 0x000fc80000010100 */
[----:B------:R-:W-:-:S07]  /*0c30*/  FFMA R23, R23, R0, R23 ;  /* 0x0000000017177223 */ /* 0x000fce0000000017 */
.L_x_14:
[-C--:B------:R-:W-:Y:S01]  /*0c40*/  FMUL R0, R6, R24.reuse ;  /* 0x0000001806007220 */ /* 0x080fe20000400000 */
[C---:B------:R-:W-:Y:S01]  /*0c50*/  FMUL R19, R3.reuse, R24 ;  /* 0x0000001803137220 */ /* 0x040fe20000400000 */
[----:B------:R-:W-:Y:S01]  /*0c60*/  ISETP.NE.AND P0, PT, R2, UR4, PT ;  /* 0x0000000402007c0c */ /* 0x000fe2000bf05270 */
[----:B------:R-:W-:Y:S01]  /*0c70*/  UIADD3 UR6, UPT, UPT, UR5, 0x2, URZ ;  /* 0x0000000205067890 */ /* 0x000fe2000fffe0ff */
[-C--:B------:R-:W-:Y:S01]  /*0c80*/  FFMA R0, R3, R7.reuse, R0 ;  /* 0x0000000703007223 */ /* 0x080fe20000000000 */
[----:B------:R-:W-:Y:S01]  /*0c90*/  FFMA R6, R6, R7, -R19 ;  /* 0x0000000706067223 */ /* 0x000fe20000000813 */
[----:B------:R-:W-:Y:S02]  /*0ca0*/  UIADD3 UR4, UPT, UPT, UR5, 0x1, URZ ;  /* 0x0000000105047890 */ /* 0x000fe4000fffe0ff */
[-C--:B------:R-:W-:Y:S01]  /*0cb0*/  FMUL R22, R0, R23.reuse ;  /* 0x0000001700167220 */ /* 0x080fe20000400000 */
[----:B------:R-:W-:Y:S01]  /*0cc0*/  FMUL R23, R6, R23 ;  /* 0x0000001706177220 */ /* 0x000fe20000400000 */
[----:B------:R-:W-:-:S04]  /*0cd0*/  UMOV UR5, UR6 ;  /* 0x0000000600057c82 */ /* 0x000fc80008000000 */
[----:B------:R0:W-:Y:S01]  /*0ce0*/  STG.E.64 desc[UR10][R32.64+0x8], R22 ;  /* 0x0000081620007986 */ /* 0x0001e2000c101b0a */
[----:B------:R-:W-:Y:S05]  /*0cf0*/  @P0 BRA `(.L_x_15) ;  /* 0xfffffff400fc0947 */ /* 0x000fea000383ffff */
[----:B------:R-:W-:-:S07]  /*0d00*/  MOV R7, UR6 ;  /* 0x0000000600077c02 */ /* 0x000fce0008000f00 */
.L_x_6:
[----:B------:R-:W1:Y:S02]  /*0d10*/  LDCU UR5, c[0x0][0x398] ;  /* 0x00007300ff0577ac */ /* 0x000e640008000800 */
[----:B-1----:R-:W-:-:S04]  /*0d20*/  ULOP3.LUT UR4, UR5, 0x1, URZ, 0xc0, !UPT ;  /* 0x0000000105047892 */ /* 0x002fc8000f8ec0ff */
[----:B------:R-:W-:-:S09]  /*0d30*/  UISETP.NE.U32.AND UP0, UPT, UR4, 0x1, UPT ;  /* 0x000000010400788c */ /* 0x000fd2000bf05070 */
[----:B------:R-:W-:Y:S05]  /*0d40*/  BRA.U UP0, `(.L_x_5) ;  /* 0x00000005000c7547 */ /* 0x000fea000b800000 */
[----:B------:R-:W1:Y:S01]  /*0d50*/  LDC.64 R18, c[0x0][0x390] ;  /* 0x0000e400ff127b82 */ /* 0x000e620000000a00 */
[----:B------:R-:W-:-:S07]  /*0d60*/  IADD3 R5, PT, PT, R5, R7, RZ ;  /* 0x0000000705057210 */ /* 0x000fce0007ffe0ff */
[----:B------:R-:W2:Y:S01]  /*0d70*/  LDC.64 R2, c[0x0][0x380] ;  /* 0x0000e000ff027b82 */ /* 0x000ea20000000a00 */
[----:B------:R-:W-:Y:S01]  /*0d80*/  IADD3 R17, PT, PT, R5, UR5, RZ ;  /* 0x0000000505117c10 */ /* 0x000fe2000fffe0ff */
[----:B------:R-:W-:-:S06]  /*0d90*/  IMAD.WIDE R14, R7, 0x8, R10 ;  /* 0x00000008070e7825 */ /* 0x000fcc00078e020a */
[----:B------:R-:W3:Y:S01]  /*0da0*/  LDG.E.64 R14, desc[UR10][R14.64] ;  /* 0x0000000a0e0e7981 */ /* 0x000ee2000c1e1b00 */
[----:B------:R-:W0:Y:S01]  /*0db0*/  LDC R20, c[0x0][0x39c] ;  /* 0x0000e700ff147b82 */ /* 0x000e220000000800 */
[----:B-1----:R-:W-:-:S06]  /*0dc0*/  IMAD.WIDE R18, R7, 0x8, R18 ;  /* 0x0000000807127825 */ /* 0x002fcc00078e0212 */
[----:B------:R-:W4:Y:S01]  /*0dd0*/  LDG.E.64 R18, desc[UR10][R18.64+-0x8] ;  /* 0xfffff80a12127981 */ /* 0x000f22000c1e1b00 */
[----:B--2---:R-:W-:-:S04]  /*0de0*/  IMAD.WIDE.U32 R16, R17, 0x8, R2 ;  /* 0x0000000811107825 */ /* 0x004fc800078e0002 */
[----:B------:R-:W-:Y:S02]  /*0df0*/  IMAD.WIDE.U32 R10, R5, 0x8, R2 ;  /* 0x00000008050a7825 */ /* 0x000fe400078e0002 */
[----:B------:R-:W3:Y:S02]  /*0e00*/  LDG.E.64 R16, desc[UR10][R16.64] ;  /* 0x0000000a10107981 */ /* 0x000ee4000c1e1b00 */
[----:B------:R-:W-:Y:S02]  /*0e10*/  IMAD.WIDE R6, R7, 0x8, R12 ;  /* 0x0000000807067825 */ /* 0x000fe400078e020c */
[----:B------:R-:W2:Y:S04]  /*0e20*/  LDG.E.64 R10, desc[UR10][R10.64] ;  /* 0x0000000a0a0a7981 */ /* 0x000ea8000c1e1b00 */
[----:B------:R-:W5:Y:S01]  /*0e30*/  LDG.E.64 R6, desc[UR10][R6.64+-0x8] ;  /* 0xfffff80a06067981 */ /* 0x000f62000c1e1b00 */
[C---:B0-----:R-:W-:Y:S01]  /*0e40*/  FMUL R22, R20.reuse, 0.5 ;  /* 0x3f00000014167820 */ /* 0x041fe20000400000 */
[----:B------:R-:W-:-:S04]  /*0e50*/  FADD R3, R20, 1 ;  /* 0x3f80000014037421 */ /* 0x000fc80000000000 */
[C---:B----4-:R-:W-:Y:S01]  /*0e60*/  FFMA R3, R22.reuse, R18, R3 ;  /* 0x0000001216037223 */ /* 0x050fe20000000003 */
[----:B------:R-:W-:-:S04]  /*0e70*/  FMUL R2, R22, R19 ;  /* 0x0000001316027220 */ /* 0x000fc80000400000 */
[----:B------:R-:W-:-:S05]  /*0e80*/  FADD R18, |R2|, |R3| ;  /* 0x4000000302127221 */ /* 0x000fca0000000200 */
[----:B------:R-:W-:-:S04]  /*0e90*/  IADD3 R0, PT, PT, R18, 0x1800000, RZ ;  /* 0x0180000012007810 */ /* 0x000fc80007ffe0ff */
[----:B------:R-:W-:Y:S01]  /*0ea0*/  LOP3.LUT R4, R0, 0x7f800000, RZ, 0xc0, !PT ;  /* 0x7f80000000047812 */ /* 0x000fe200078ec0ff */
[----:B---3--:R-:W-:-:S03]  /*0eb0*/  FADD R14, R14, R16 ;  /* 0x000000100e0e7221 */ /* 0x008fc60000000000 */
[----:B------:R-:W-:Y:S01]  /*0ec0*/  ISETP.GT.U32.AND P0, PT, R4, 0x1ffffff, PT ;  /* 0x01ffffff0400780c */ /* 0x000fe20003f04070 */
[----:B------:R-:W-:Y:S01]  /*0ed0*/  FADD R15, R15, R17 ;  /* 0x000000110f0f7221 */ /* 0x000fe20000000000 */
[----:B------:R-:W-:-:S03]  /*0ee0*/  FMUL.D2 R17, R14, R20 ;  /* 0x000000140e117220 */ /* 0x000fc60000300000 */
[----:B------:R-:W-:Y:S01]  /*0ef0*/  FMUL.D2 R0, R15, R20 ;  /* 0x000000140f007220 */ /* 0x000fe20000300000 */
[----:B--2---:R-:W-:-:S03]  /*0f00*/  FFMA R17, R10, UR8, R17 ;  /* 0x000000080a117c23 */ /* 0x004fc60008000011 */
[----:B------:R-:W-:Y:S01]  /*0f10*/  FFMA R0, R11, UR8, R0 ;  /* 0x000000080b007c23 */ /* 0x000fe20008000000 */
[----:B-----5:R-:W-:-:S03]  /*0f20*/  FFMA R6, R22, R6, R17 ;  /* 0x0000000616067223 */ /* 0x020fc60000000011 */
[----:B------:R-:W-:Y:S01]  /*0f30*/  FFMA R4, R22, R7, R0 ;  /* 0x0000000716047223 */ /* 0x000fe20000000000 */
[----:B------:R-:W-:Y:S06]  /*0f40*/  @P0 BRA `(.L_x_16) ;  /* 0x0000000000100947 */ /* 0x000fec0003800000 */
[----:B------:R-:W-:Y:S02]  /*0f50*/  MOV R0, R18 ;  /* 0x0000001200007202 */ /* 0x000fe40000000f00 */
[----:B------:R-:W-:-:S07]  /*0f60*/  MOV R22, 0xf80 ;  /* 0x00000f8000167802 */ /* 0x000fce0000000f00 */
[----:B------:R-:W-:Y:S05]  /*0f70*/  CALL.REL.NOINC `($__internal_0_$__cuda_sm20_rcp_rn_f32_slowpath) ;  /* 0x00000008003c7944 */ /* 0x000fea0003c00000 */
[----:B------:R-:W-:Y:S05]  /*0f80*/  BRA `(.L_x_17) ;  /* 0x0000000000107947 */ /* 0x000fea0003800000 */
.L_x_16:
[----:B------:R-:W0:Y:S02]  /*0f90*/  MUFU.RCP R23, R18 ;  /* 0x0000001200177308 */ /* 0x000e240000001000 */
[----:B0-----:R-:W-:-:S04]  /*0fa0*/  FFMA R0, R18, R23, -1 ;  /* 0xbf80000012007423 */ /* 0x001fc80000000017 */
[----:B------:R-:W-:-:S04]  /*0fb0*/  FADD.FTZ R0, -R0, -RZ ;  /* 0x800000ff00007221 */ /* 0x000fc80000010100 */
[----:B------:R-:W-:-:S07]  /*0fc0*/  FFMA R23, R23, R0, R23 ;  /* 0x0000000017177223 */ /* 0x000fce0000000017 */
.L_x_17:
        /* <DEDUP_REMOVED lines=14> */
.L_x_18:
[----:B------:R-:W0:Y:S02]  /*10b0*/  MUFU.RCP R23, R10 ;  /* 0x0000000a00177308 */ /* 0x000e240000001000 */
[----:B0-----:R-:W-:-:S04]  /*10c0*/  FFMA R0, R10, R23, -1 ;  /* 0xbf8000000a007423 */ /* 0x001fc80000000017 */
[----:B------:R-:W-:-:S04]  /*10d0*/  FADD.FTZ R0, -R0, -RZ ;  /* 0x800000ff00007221 */ /* 0x000fc80000010100 */
[----:B------:R-:W-:-:S07]  /*10e0*/  FFMA R23, R23, R0, R23 ;  /* 0x0000000017177223 */ /* 0x000fce0000000017 */
.L_x_19:
[----:B------:R-:W0:Y:S01]  /*10f0*/  LDC.64 R10, c[0x0][0x388] ;  /* 0x0000e200ff0a7b82 */ /* 0x000e220000000a00 */
[-C--:B------:R-:W-:Y:S01]  /*1100*/  FMUL R7, R4, R2.reuse ;  /* 0x0000000204077220 */ /* 0x080fe20000400000 */
[----:B------:R-:W-:-:S03]  /*1110*/  FMUL R15, R6, R2 ;  /* 0x00000002060f7220 */ /* 0x000fc60000400000 */
[-C--:B------:R-:W-:Y:S01]  /*1120*/  FFMA R6, R6, R3.reuse, R7 ;  /* 0x0000000306067223 */ /* 0x080fe20000000007 */
[----:B------:R-:W-:-:S03]  /*1130*/  FFMA R4, R4, R3, -R15 ;  /* 0x0000000304047223 */ /* 0x000fc6000000080f */
[-C--:B------:R-:W-:Y:S01]  /*1140*/  FMUL R6, R6, R23.reuse ;  /* 0x0000001706067220 */ /* 0x080fe20000400000 */
[----:B------:R-:W-:Y:S01]  /*1150*/  FMUL R7, R4, R23 ;  /* 0x0000001704077220 */ /* 0x000fe20000400000 */
[----:B0-----:R-:W-:-:S05]  /*1160*/  IMAD.WIDE.U32 R2, R5, 0x8, R10 ;  /* 0x0000000805027825 */ /* 0x001fca00078e000a */
[----:B------:R1:W-:Y:S02]  /*1170*/  STG.E.64 desc[UR10][R2.64], R6 ;  /* 0x0000000602007986 */ /* 0x0003e4000c101b0a */
.L_x_5:
[----:B------:R-:W2:Y:S02]  /*1180*/  LDC R0, c[0x0][0x398] ;  /* 0x0000e600ff007b82 */ /* 0x000ea40000000800 */
[----:B--2---:R-:W-:-:S13]  /*1190*/  ISETP.GE.AND P0, PT, R0, 0x2, PT ;  /* 0x000000020000780c */ /* 0x004fda0003f06270 */
[----:B------:R-:W-:Y:S05]  /*11a0*/  @!P0 EXIT ;  /* 0x000000000000894d */ /* 0x000fea0003800000 */
[----:B------:R-:W-:Y:S01]  /*11b0*/  IADD3 R11, PT, PT, R0, -0x2, RZ ;  /* 0xfffffffe000b7810 */ /* 0x000fe20007ffe0ff */
[----:B------:R-:W-:-:S03]  /*11c0*/  ULOP3.LUT UR5, UR7, 0x3, URZ, 0xc0, !UPT ;  /* 0x0000000307057892 */ /* 0x000fc6000f8ec0ff */
[----:B------:R-:W-:-:S13]  /*11d0*/  ISETP.GE.U32.AND P0, PT, R11, 0x3, PT ;  /* 0x000000030b00780c */ /* 0x000fda0003f06070 */
[----:B------:R-:W-:Y:S05]  /*11e0*/  @!P0 BRA `(.L_x_20) ;  /* 0x0000000000dc8947 */ /* 0x000fea0003800000 */
[----:B-1----:R-:W1:Y:S01]  /*11f0*/  LDC.64 R2, c[0x0][0x390] ;  /* 0x0000e400ff027b82 */ /* 0x002e620000000a00 */
[----:B------:R-:W-:Y:S01]  /*1200*/  ULOP3.LUT UR4, UR7, 0xfffffffc, URZ, 0xc0, !UPT ;  /* 0xfffffffc07047892 */ /* 0x000fe2000f8ec0ff */
[----:B------:R-:W-:-:S03]  /*1210*/  IADD3 R11, PT, PT, R0, -0x5, RZ ;  /* 0xfffffffb000b7810 */ /* 0x000fc60007ffe0ff */
[----:B------:R-:W-:-:S12]  /*1220*/  UIADD3 UR4, UPT, UPT, -UR4, URZ, URZ ;  /* 0x000000ff04047290 */ /* 0x000fd8000fffe1ff */
.L_x_21:
[----:B------:R-:W-:-:S05]  /*1230*/  IADD3 R7, PT, PT, R11, 0x3, RZ ;  /* 0x000000030b077810 */ /* 0x000fca0007ffe0ff */
[----:B-1----:R-:W-:-:S04]  /*1240*/  IMAD.WIDE.U32 R14, R7, 0x8, R2 ;  /* 0x00000008070e7825 */ /* 0x002fc800078e0002 */
[C---:B--2---:R-:W-:Y:S02]  /*1250*/  IMAD.WIDE R4, R7.reuse, 0x8, R8 ;  /* 0x0000000807047825 */ /* 0x044fe400078e0208 */
[----:B------:R-:W2:Y:S04]  /*1260*/  LDG.E.64 R14, desc[UR10][R14.64] ;  /* 0x0000000a0e0e7981 */ /* 0x000ea8000c1e1b00 */
[----:B------:R-:W2:Y:S01]  /*1270*/  LDG.E.64 R16, desc[UR10][R4.64+0x8] ;  /* 0x0000080a04107981 */ /* 0x000ea2000c1e1b00 */
[----:B------:R-:W-:-:S05]  /*1280*/  IMAD.WIDE R6, R7, 0x8, R12 ;  /* 0x0000000807067825 */ /* 0x000fca00078e020c */
[----:B------:R-:W3:Y:S01]  /*1290*/  LDG.E.64 R20, desc[UR10][R6.64] ;  /* 0x0000000a06147981 */ /* 0x000ee2000c1e1b00 */
[C---:B--2---:R-:W-:Y:S01]  /*12a0*/  FMUL R0, R15.reuse, R16 ;  /* 0x000000100f007220 */ /* 0x044fe20000400000 */
[----:B------:R-:W-:-:S03]  /*12b0*/  FMUL R19, R15, R17 ;  /* 0x000000110f137220 */ /* 0x000fc60000400000 */
[C---:B------:R-:W-:Y:S01]  /*12c0*/  FFMA R0, R14.reuse, R17, R0 ;  /* 0x000000110e007223 */ /* 0x040fe20000000000 */
[----:B------:R-:W-:Y:S01]  /*12d0*/  IADD3 R17, PT, PT, R11, 0x2, RZ ;  /* 0x000000020b117810 */ /* 0x000fe20007ffe0ff */
[----:B------:R-:W-:Y:S02]  /*12e0*/  FFMA R19, R14, R16, -R19 ;  /* 0x000000100e137223 */ /* 0x000fe40000000813 */
[----:B---3--:R-:W-:Y:S02]  /*12f0*/  FADD R21, -R0, R21 ;  /* 0x0000001500157221 */ /* 0x008fe40000000100 */
[----:B------:R-:W-:Y:S01]  /*1300*/  FADD R20, -R19, R20 ;  /* 0x0000001413147221 */ /* 0x000fe20000000100 */
[----:B------:R-:W-:-:S04]  /*1310*/  IMAD.WIDE.U32 R14, R17, 0x8, R2 ;  /* 0x00000008110e7825 */ /* 0x000fc800078e0002 */
[----:B------:R1:W-:Y:S04]  /*1320*/  STG.E.64 desc[UR10][R4.64], R20 ;  /* 0x0000001404007986 */ /* 0x0003e8000c101b0a */
[----:B------:R-:W2:Y:S04]  /*1330*/  LDG.E.64 R14, desc[UR10][R14.64] ;  /* 0x0000000a0e0e7981 */ /* 0x000ea8000c1e1b00 */
[----:B------:R-:W3:Y:S01]  /*1340*/  LDG.E.64 R18, desc[UR10][R6.64+-0x8] ;  /* 0xfffff80a06127981 */ /* 0x000ee2000c1e1b00 */
[----:B0-----:R-:W-:Y:S01]  /*1350*/  IADD3 R23, PT, PT, R11, 0x1, RZ ;  /* 0x000000010b177810 */ /* 0x001fe20007ffe0ff */
[-C--:B--2---:R-:W-:Y:S01]  /*1360*/  FMUL R17, R21, R15.reuse ;  /* 0x0000000f15117220 */ /* 0x084fe20000400000 */
[----:B------:R-:W-:-:S03]  /*1370*/  FMUL R0, R20, R15 ;  /* 0x0000000f14007220 */ /* 0x000fc60000400000 */
[-C--:B------:R-:W-:Y:S01]  /*1380*/  FFMA R17, R20, R14.reuse, -R17 ;  /* 0x0000000e14117223 */ /* 0x080fe20000000811 */
[----:B------:R-:W-:-:S03]  /*1390*/  FFMA R0, R21, R14, R0 ;  /* 0x0000000e15007223 */ /* 0x000fc60000000000 */
[----:B---3--:R-:W-:Y:S01]  /*13a0*/  FADD R18, -R17, R18 ;  /* 0x0000001211127221 */ /* 0x008fe20000000100 */
[----:B------:R-:W-:Y:S01]  /*13b0*/  FADD R19, -R0, R19 ;  /* 0x0000001300137221 */ /* 0x000fe20000000100 */
[----:B------:R-:W-:-:S04]  /*13c0*/  IMAD.WIDE.U32 R16, R23, 0x8, R2 ;  /* 0x0000000817107825 */ /* 0x000fc800078e0002 */
[----:B------:R0:W-:Y:S04]  /*13d0*/  STG.E.64 desc[UR10][R4.64+-0x8], R18 ;  /* 0xfffff81204007986 */ /* 0x0001e8000c101b0a */
[----:B------:R-:W2:Y:S04]  /*13e0*/  LDG.E.64 R16, desc[UR10][R16.64] ;  /* 0x0000000a10107981 */ /* 0x000ea8000c1e1b00 */
[----:B-1----:R-:W3:Y:S01]  /*13f0*/  LDG.E.64 R20, desc[UR10][R6.64+-0x10] ;  /* 0xfffff00a06147981 */ /* 0x002ee2000c1e1b00 */
        /* <DEDUP_REMOVED lines=8> */
[----:B------:R-:W3:Y:S04]  /*1480*/  LDG.E.64 R14, desc[UR10][R14.64] ;  /* 0x0000000a0e0e7981 */ /* 0x000ee8000c1e1b00 */
[----:B0-----:R-:W4:Y:S01]  /*1490*/  LDG.E.64 R18, desc[UR10][R6.64+-0x18] ;  /* 0xffffe80a06127981 */ /* 0x001f22000c1e1b00 */
[----:B------:R-:W-:Y:S01]  /*14a0*/  UIADD3 UR4, UPT, UPT, UR4, 0x4, URZ ;  /* 0x0000000404047890 */ /* 0x000fe2000fffe0ff */
[----:B------:R-:W-:-:S03]  /*14b0*/  IADD3 R11, PT, PT, R11, -0x4, RZ ;  /* 0xfffffffc0b0b7810 */ /* 0x000fc60007ffe0ff */
[----:B------:R-:W-:Y:S01]  /*14c0*/  UISETP.NE.AND UP0, UPT, UR4, URZ, UPT ;  /* 0x000000ff0400728c */ /* 0x000fe2000bf05270 */
[-C--:B---3--:R-:W-:Y:S01]  /*14d0*/  FMUL R17, R21, R15.reuse ;  /* 0x0000000f15117220 */ /* 0x088fe20000400000 */
[----:B------:R-:W-:-:S03]  /*14e0*/  FMUL R0, R20, R15 ;  /* 0x0000000f14007220 */ /* 0x000fc60000400000 */
[-C--:B------:R-:W-:Y:S01]  /*14f0*/  FFMA R17, R20, R14.reuse, -R17 ;  /* 0x0000000e14117223 */ /* 0x080fe20000000811 */
[----:B------:R-:W-:-:S03]  /*1500*/  FFMA R0, R21, R14, R0 ;  /* 0x0000000e15007223 */ /* 0x000fc60000000000 */
[----:B----4-:R-:W-:Y:S01]  /*1510*/  FADD R18, -R17, R18 ;  /* 0x0000001211127221 */ /* 0x010fe20000000100 */
[----:B------:R-:W-:-:S05]  /*1520*/  FADD R19, -R0, R19 ;  /* 0x0000001300137221 */ /* 0x000fca0000000100 */
[----:B------:R2:W-:Y:S01]  /*1530*/  STG.E.64 desc[UR10][R4.64+-0x18], R18 ;  /* 0xffffe81204007986 */ /* 0x0005e2000c101b0a */
[----:B------:R-:W-:Y:S05]  /*1540*/  BRA.U UP0, `(.L_x_21) ;  /* 0xfffffffd00387547 */ /* 0x000fea000b83ffff */
[----:B------:R-:W-:-:S07]  /*1550*/  IADD3 R11, PT, PT, R11, 0x3, RZ ;  /* 0x000000030b0b7810 */ /* 0x000fce0007ffe0ff */
.L_x_20:
[----:B------:R-:W-:-:S13]  /*1560*/  ISETP.NE.AND P0, PT, RZ, UR5, PT ;  /* 0x00000005ff007c0c */ /* 0x000fda000bf05270 */
[----:B------:R-:W-:Y:S05]  /*1570*/  @!P0 EXIT ;  /* 0x000000000000894d */ /* 0x000fea0003800000 */
[----:B------:R-:W-:-:S09]  /*1580*/  UISETP.NE.AND UP0, UPT, UR5, 0x1, UPT ;  /* 0x000000010500788c */ /* 0x000fd2000bf05270 */
[----:B------:R-:W-:Y:S05]  /*1590*/  BRA.U !UP0, `(.L_x_22) ;  /* 0x0000000108687547 */ /* 0x000fea000b800000 */
[----:B------:R-:W3:Y:S01]  /*15a0*/  LDC.64 R14, c[0x0][0x390] ;  /* 0x0000e400ff0e7b82 */ /* 0x000ee20000000a00 */
[----:B-1----:R-:W-:-:S05]  /*15b0*/  IMAD.WIDE R2, R11, 0x8, R8 ;  /* 0x000000080b027825 */ /* 0x002fca00078e0208 */
[----:B------:R-:W4:Y:S01]  /*15c0*/  LDG.E.64 R16, desc[UR10][R2.64+0x8] ;  /* 0x0000080a02107981 */ /* 0x000f22000c1e1b00 */
[----:B--2---:R-:W-:-:S05]  /*15d0*/  IMAD.WIDE R4, R11, 0x8, R12 ;  /* 0x000000080b047825 */ /* 0x004fca00078e020c */
[----:B------:R-:W2:Y:S01]  /*15e0*/  LDG.E.64 R20, desc[UR10][R4.64] ;  /* 0x0000000a04147981 */ /* 0x000ea2000c1e1b00 */
[----:B---3--:R-:W-:-:S06]  /*15f0*/  IMAD.WIDE.U32 R6, R11, 0x8, R14 ;  /* 0x000000080b067825 */ /* 0x008fcc00078e000e */
[----:B------:R-:W4:Y:S02]  /*1600*/  LDG.E.64 R6, desc[UR10][R6.64] ;  /* 0x0000000a06067981 */ /* 0x000f24000c1e1b00 */
[C---:B----4-:R-:W-:Y:S01]  /*1610*/  FMUL R0, R7.reuse, R16 ;  /* 0x0000001007007220 */ /* 0x050fe20000400000 */
[----:B------:R-:W-:-:S03]  /*1620*/  FMUL R19, R7, R17 ;  /* 0x0000001107137220 */ /* 0x000fc60000400000 */
[C---:B------:R-:W-:Y:S01]  /*1630*/  FFMA R0, R6.reuse, R17, R0 ;  /* 0x0000001106007223 */ /* 0x040fe20000000000 */
[----:B------:R-:W-:Y:S01]  /*1640*/  IADD3 R17, PT, PT, R11, -0x1, RZ ;  /* 0xffffffff0b117810 */ /* 0x000fe20007ffe0ff */
[----:B------:R-:W-:Y:S02]  /*1650*/  FFMA R19, R6, R16, -R19 ;  /* 0x0000001006137223 */ /* 0x000fe40000000813 */
[----:B--2---:R-:W-:Y:S02]  /*1660*/  FADD R21, -R0, R21 ;  /* 0x0000001500157221 */ /* 0x004fe40000000100 */
[----:B------:R-:W-:Y:S01]  /*1670*/  FADD R20, -R19, R20 ;  /* 0x0000001413147221 */ /* 0x000fe20000000100 */
[----:B------:R-:W-:-:S04]  /*1680*/  IMAD.WIDE.U32 R14, R17, 0x8, R14 ;  /* 0x00000008110e7825 */ /* 0x000fc800078e000e */
[----:B------:R3:W-:Y:S04]  /*1690*/  STG.E.64 desc[UR10][R2.64], R20 ;  /* 0x0000001402007986 */ /* 0x0007e8000c101b0a */
[----:B------:R-:W2:Y:S04]  /*16a0*/  LDG.E.64 R14, desc[UR10][R14.64] ;  /* 0x0000000a0e0e7981 */ /* 0x000ea8000c1e1b00 */
[----:B------:R-:W4:Y:S01]  /*16b0*/  LDG.E.64 R4, desc[UR10][R4.64+-0x8] ;  /* 0xfffff80a04047981 */ /* 0x000f22000c1e1b00 */
[----:B------:R-:W-:Y:S01]  /*16c0*/  IADD3 R11, PT, PT, R11, -0x2, RZ ;  /* 0xfffffffe0b0b7810 */ /* 0x000fe20007ffe0ff */
[-C--:B--2---:R-:W-:Y:S01]  /*16d0*/  FMUL R7, R21, R15.reuse ;  /* 0x0000000f15077220 */ /* 0x084fe20000400000 */
[----:B------:R-:W-:-:S03]  /*16e0*/  FMUL R0, R20, R15 ;  /* 0x0000000f14007220 */ /* 0x000fc60000400000 */
[-C--:B------:R-:W-:Y:S01]  /*16f0*/  FFMA R7, R20, R14.reuse, -R7 ;  /* 0x0000000e14077223 */ /* 0x080fe20000000807 */
[----:B------:R-:W-:-:S03]  /*1700*/  FFMA R0, R21, R14, R0 ;  /* 0x0000000e15007223 */ /* 0x000fc60000000000 */
[----:B----4-:R-:W-:Y:S01]  /*1710*/  FADD R6, -R7, R4 ;  /* 0x0000000407067221 */ /* 0x010fe20000000100 */
[----:B------:R-:W-:-:S05]  /*1720*/  FADD R7, -R0, R5 ;  /* 0x0000000500077221 */ /* 0x000fca0000000100 */
[----:B------:R3:W-:Y:S02]  /*1730*/  STG.E.64 desc[UR10][R2.64+-0x8], R6 ;  /* 0xfffff80602007986 */ /* 0x0007e4000c101b0a */
.L_x_22:
[----:B------:R-:W-:-:S04]  /*1740*/  ULOP3.LUT UR4, UR7, 0x1, URZ, 0xc0, !UPT ;  /* 0x0000000107047892 */ /* 0x000fc8000f8ec0ff */
[----:B------:R-:W-:-:S06]  /*1750*/  UISETP.NE.U32.AND UP0, UPT, UR4, 0x1, UPT ;  /* 0x000000010400788c */ /* 0x000fcc000bf05070 */
[----:B------:R-:W-:-:S13]  /*1760*/  PLOP3.LUT P0, PT, PT, PT, UP0, 0x80, 0x8 ;  /* 0x000000000008781c */ /* 0x000fda0003f0f008 */
[----:B------:R-:W-:Y:S05]  /*1770*/  @P0 EXIT ;  /* 0x000000000000094d */ /* 0x000fea0003800000 */
[----:B-1-3--:R-:W1:Y:S01]  /*1780*/  LDC.64 R2, c[0x0][0x390] ;  /* 0x0000e400ff027b82 */ /* 0x00ae620000000a00 */
[----:B------:R-:W-:-:S05]  /*1790*/  IMAD.WIDE R8, R11, 0x8, R8 ;  /* 0x000000080b087825 */ /* 0x000fca00078e0208 */
[----:B--2---:R-:W2:Y:S01]  /*17a0*/  LDG.E.64 R4, desc[UR10][R8.64+0x8] ;  /* 0x0000080a08047981 */ /* 0x004ea2000c1e1b00 */
[----:B------:R-:W-:-:S06]  /*17b0*/  IMAD.WIDE R12, R11, 0x8, R12 ;  /* 0x000000080b0c7825 */ /* 0x000fcc00078e020c */
[----:B------:R-:W3:Y:S01]  /*17c0*/  LDG.E.64 R12, desc[UR10][R12.64] ;  /* 0x0000000a0c0c7981 */ /* 0x000ee2000c1e1b00 */
[----:B-1----:R-:W-:-:S06]  /*17d0*/  IMAD.WIDE.U32 R2, R11, 0x8, R2 ;  /* 0x000000080b027825 */ /* 0x002fcc00078e0002 */
[----:B------:R-:W2:Y:S02]  /*17e0*/  LDG.E.64 R2, desc[UR10][R2.64] ;  /* 0x0000000a02027981 */ /* 0x000ea4000c1e1b00 */
[C---:B--2---:R-:W-:Y:S01]  /*17f0*/  FMUL R7, R3.reuse, R5 ;  /* 0x0000000503077220 */ /* 0x044fe20000400000 */
[----:B------:R-:W-:-:S03]  /*1800*/  FMUL R0, R3, R4 ;  /* 0x0000000403007220 */ /* 0x000fc60000400000 */
[C---:B------:R-:W-:Y:S01]  /*1810*/  FFMA R7, R2.reuse, R4, -R7 ;  /* 0x0000000402077223 */ /* 0x040fe20000000807 */
[----:B------:R-:W-:-:S03]  /*1820*/  FFMA R0, R2, R5, R0 ;  /* 0x0000000502007223 */ /* 0x000fc60000000000 */
[----:B---3--:R-:W-:Y:S01]  /*1830*/  FADD R4, -R7, R12 ;  /* 0x0000000c07047221 */ /* 0x008fe20000000100 */
[----:B------:R-:W-:-:S05]  /*1840*/  FADD R5, -R0, R13 ;  /* 0x0000000d00057221 */ /* 0x000fca0000000100 */
[----:B------:R-:W-:Y:S01]  /*1850*/  STG.E.64 desc[UR10][R8.64], R4 ;  /* 0x0000000408007986 */ /* 0x000fe2000c101b0a */
[----:B------:R-:W-:Y:S05]  /*1860*/  EXIT ;  /* 0x000000000000794d */ /* 0x000fea0003800000 */
        .weak           $__internal_0_$__cuda_sm20_rcp_rn_f32_slowpath
        .type           $__internal_0_$__cuda_sm20_rcp_rn_f32_slowpath,@function
        .size           $__internal_0_$__cuda_sm20_rcp_rn_f32_slowpath,($__internal_1_$__cuda_sm3x_div_rn_noftz_f32_slowpath - $__internal_0_$__cuda_sm20_rcp_rn_f32_slowpath)
$__internal_0_$__cuda_sm20_rcp_rn_f32_slowpath:
[----:B------:R-:W-:-:S04]  /*1870*/  SHF.L.U32 R23, R0, 0x1, RZ ;  /* 0x0000000100177819 */ /* 0x000fc800000006ff */
[----:B------:R-:W-:-:S04]  /*1880*/  SHF.R.U32.HI R23, RZ, 0x18, R23 ;  /* 0x00000018ff177819 */ /* 0x000fc80000011617 */
[----:B------:R-:W-:-:S13]  /*1890*/  ISETP.NE.U32.AND P0, PT, R23, RZ, PT ;  /* 0x000000ff1700720c */ /* 0x000fda0003f05070 */
[----:B------:R-:W-:Y:S05]  /*18a0*/  @P0 BRA `(.L_x_23) ;  /* 0x00000000002c0947 */ /* 0x000fea0003800000 */
[----:B------:R-:W-:-:S04]  /*18b0*/  SHF.L.U32 R23, R0, 0x1, RZ ;  /* 0x0000000100177819 */ /* 0x000fc800000006ff */
[----:B------:R-:W-:-:S13]  /*18c0*/  ISETP.NE.AND P0, PT, R23, RZ, PT ;  /* 0x000000ff1700720c */ /* 0x000fda0003f05270 */
[----:B------:R0:W1:Y:S01]  /*18d0*/  @!P0 MUFU.RCP R23, R0 ;  /* 0x0000000000178308 */ /* 0x0000620000001000 */
[----:B------:R-:W-:Y:S05]  /*18e0*/  @!P0 BRA `(.L_x_24) ;  /* 0x0000000000a48947 */ /* 0x000fea0003800000 */
[----:B------:R-:W-:-:S04]  /*18f0*/  FFMA R26, R0, 1.84467440737095516160e+19, RZ ;  /* 0x5f800000001a7823 */ /* 0x000fc800000000ff */
[----:B-1----:R-:W0:Y:S02]  /*1900*/  MUFU.RCP R23, R26 ;  /* 0x0000001a00177308 */ /* 0x002e240000001000 */
[----:B0-----:R-:W-:-:S04]  /*1910*/  FFMA R0, R26, R23, -1 ;  /* 0xbf8000001a007423 */ /* 0x001fc80000000017 */
[----:B------:R-:W-:-:S04]  /*1920*/  FADD.FTZ R0, -R0, -RZ ;  /* 0x800000ff00007221 */ /* 0x000fc80000010100 */
[----:B------:R-:W-:-:S04]  /*1930*/  FFMA R0, R23, R0, R23 ;  /* 0x0000000017007223 */ /* 0x000fc80000000017 */
[----:B------:R-:W-:Y:S01]  /*1940*/  FFMA R23, R0, 1.84467440737095516160e+19, RZ ;  /* 0x5f80000000177823 */ /* 0x000fe200000000ff */
[----:B------:R-:W-:Y:S06]  /*1950*/  BRA `(.L_x_24) ;  /* 0x0000000000887947 */ /* 0x000fec0003800000 */
.L_x_23:
[----:B------:R-:W-:-:S04]  /*1960*/  IADD3 R26, PT, PT, R23, -0xfd, RZ ;  /* 0xffffff03171a7810 */ /* 0x000fc80007ffe0ff */
[----:B------:R-:W-:-:S13]  /*1970*/  ISETP.GT.U32.AND P0, PT, R26, 0x1, PT ;  /* 0x000000011a00780c */ /* 0x000fda0003f04070 */
[----:B------:R-:W-:Y:S05]  /*1980*/  @P0 BRA `(.L_x_25) ;  /* 0x0000000000780947 */ /* 0x000fea0003800000 */
[----:B------:R-:W-:Y:S01]  /*1990*/  LOP3.LUT R35, R0, 0x7fffff, RZ, 0xc0, !PT ;  /* 0x007fffff00237812 */ /* 0x000fe200078ec0ff */
[----:B------:R-:W-:Y:S01]  /*19a0*/  HFMA2 R29, -RZ, RZ, 0, 1.78813934326171875e-07 ;  /* 0x00000003ff1d7431 */ /* 0x000fe200000001ff */
[----:B------:R-:W-:Y:S02]  /*19b0*/  IADD3 R23, PT, PT, R23, -0xfc, RZ ;  /* 0xffffff0417177810 */ /* 0x000fe40007ffe0ff */
[----:B------:R-:W-:-:S04]  /*19c0*/  LOP3.LUT R35, R35, 0x3f800000, RZ, 0xfc, !PT ;  /* 0x3f80000023237812 */ /* 0x000fc800078efcff */
[----:B------:R-:W0:Y:S01]  /*19d0*/  MUFU.RCP R28, R35 ;  /* 0x00000023001c7308 */ /* 0x000e220000001000 */
[----:B------:R-:W-:Y:S01]  /*19e0*/  SHF.L.U32 R29, R29, R26, RZ ;  /* 0x0000001a1d1d7219 */ /* 0x000fe200000006ff */
[----:B0-----:R-:W-:-:S04]  /*19f0*/  FFMA R31, R35, R28, -1 ;  /* 0xbf800000231f7423 */ /* 0x001fc8000000001c */
[----:B------:R-:W-:-:S04]  /*1a00*/  FADD.FTZ R31, -R31, -RZ ;  /* 0x800000ff1f1f7221 */ /* 0x000fc80000010100 */
[CCC-:B------:R-:W-:Y:S01]  /*1a10*/  FFMA.RM R27, R28.reuse, R31.reuse, R28.reuse ;  /* 0x0000001f1c1b7223 */ /* 0x1c0fe2000000401c */
[----:B------:R-:W-:-:S04]  /*1a20*/  FFMA.RP R28, R28, R31, R28 ;  /* 0x0000001f1c1c7223 */ /* 0x000fc8000000801c */
[C---:B------:R-:W-:Y:S02]  /*1a30*/  LOP3.LUT R30, R27.reuse, 0x7fffff, RZ, 0xc0, !PT ;  /* 0x007fffff1b1e7812 */ /* 0x040fe400078ec0ff */
[----:B------:R-:W-:Y:S02]  /*1a40*/  FSETP.NEU.FTZ.AND P0, PT, R27, R28, PT ;  /* 0x0000001c1b00720b */ /* 0x000fe40003f1d000 */
[----:B------:R-:W-:Y:S02]  /*1a50*/  LOP3.LUT R30, R30, 0x800000, RZ, 0xfc, !PT ;  /* 0x008000001e1e7812 */ /* 0x000fe400078efcff */
[----:B------:R-:W-:Y:S02]  /*1a60*/  SEL R27, RZ, 0xffffffff, !P0 ;  /* 0xffffffffff1b7807 */ /* 0x000fe40004000000 */
[----:B------:R-:W-:Y:S02]  /*1a70*/  LOP3.LUT R29, R29, R30, RZ, 0xc0, !PT ;  /* 0x0000001e1d1d7212 */ /* 0x000fe400078ec0ff */
[----:B------:R-:W-:-:S02]  /*1a80*/  IADD3 R27, PT, PT, -R27, RZ, RZ ;  /* 0x000000ff1b1b7210 */ /* 0x000fc40007ffe1ff */
[-C--:B------:R-:W-:Y:S02]  /*1a90*/  SHF.R.U32.HI R29, RZ, R26.reuse, R29 ;  /* 0x0000001aff1d7219 */ /* 0x080fe4000001161d */
[--C-:B------:R-:W-:Y:S02]  /*1aa0*/  LOP3.LUT P1, RZ, R27, R26, R30.reuse, 0xf8, !PT ;  /* 0x0000001a1bff7212 */ /* 0x100fe4000782f81e */
[C---:B------:R-:W-:Y:S02]  /*1ab0*/  LOP3.LUT P0, RZ, R29.reuse, 0x1, RZ, 0xc0, !PT ;  /* 0x000000011dff7812 */ /* 0x040fe4000780c0ff */
[----:B------:R-:W-:Y:S02]  /*1ac0*/  LOP3.LUT P2, RZ, R29, 0x2, RZ, 0xc0, !PT ;  /* 0x000000021dff7812 */ /* 0x000fe4000784c0ff */
[----:B------:R-:W-:Y:S02]  /*1ad0*/  SHF.R.U32.HI R23, RZ, R23, R30 ;  /* 0x00000017ff177219 */ /* 0x000fe4000001161e */
[----:B------:R-:W-:-:S02]  /*1ae0*/  PLOP3.LUT P0, PT, P0, P1, P2, 0xe0, 0x0 ;  /* 0x000000000000781c */ /* 0x000fc40000703c20 */
[----:B------:R-:W-:Y:S02]  /*1af0*/  LOP3.LUT P1, RZ, R0, 0x7fffff, RZ, 0xc0, !PT ;  /* 0x007fffff00ff7812 */ /* 0x000fe4000782c0ff */
[----:B------:R-:W-:-:S04]  /*1b00*/  SEL R26, RZ, 0x1, !P0 ;  /* 0x00000001ff1a7807 */ /* 0x000fc80004000000 */
[----:B------:R-:W-:-:S04]  /*1b10*/  IADD3 R26, PT, PT, -R26, RZ, RZ ;  /* 0x000000ff1a1a7210 */ /* 0x000fc80007ffe1ff */
[----:B------:R-:W-:-:S13]  /*1b20*/  ISETP.GE.AND P0, PT, R26, RZ, PT ;  /* 0x000000ff1a00720c */ /* 0x000fda0003f06270 */
[----:B------:R-:W-:-:S04]  /*1b30*/  @!P0 IADD3 R23, PT, PT, R23, 0x1, RZ ;  /* 0x0000000117178810 */ /* 0x000fc80007ffe0ff */
[----:B------:R-:W-:-:S04]  /*1b40*/  @!P1 SHF.L.U32 R23, R23, 0x1, RZ ;  /* 0x0000000117179819 */ /* 0x000fc800000006ff */
[----:B------:R-:W-:Y:S01]  /*1b50*/  LOP3.LUT R23, R23, 0x80000000, R0, 0xf8, !PT ;  /* 0x8000000017177812 */ /* 0x000fe200078ef800 */
[----:B------:R-:W-:Y:S06]  /*1b60*/  BRA `(.L_x_24) ;  /* 0x0000000000047947 */ /* 0x000fec0003800000 */
.L_x_25:
[----:B------:R2:W3:Y:S02]  /*1b70*/  MUFU.RCP R23, R0 ;  /* 0x0000000000177308 */ /* 0x0004e40000001000 */
.L_x_24:
[----:B------:R-:W-:Y:S02]  /*1b80*/  MOV R26, R22 ;  /* 0x00000016001a7202 */ /* 0x000fe40000000f00 */
[----:B------:R-:W-:-:S04]  /*1b90*/  MOV R27, 0x0 ;  /* 0x00000000001b7802 */ /* 0x000fc80000000f00 */
[----:B0123--:R-:W-:Y:S05]  /*1ba0*/  RET.REL.NODEC R26 `(_Z5altCUPN6thrust24THRUST_300001_SM_1000_NS7complexIfEES3_S3_iff) ;  /* 0xffffffe41a147950 */ /* 0x00ffea0003c3ffff */
        .weak           $__internal_1_$__cuda_sm3x_div_rn_noftz_f32_slowpath
        .type           $__internal_1_$__cuda_sm3x_div_rn_noftz_f32_slowpath,@function
        .size           $__internal_1_$__cuda_sm3x_div_rn_noftz_f32_slowpath,(.L_x_94 - $__internal_1_$__cuda_sm3x_div_rn_noftz_f32_slowpath)
$__internal_1_$__cuda_sm3x_div_rn_noftz_f32_slowpath:
[----:B------:R-:W-:Y:S01]  /*1bb0*/  SHF.R.U32.HI R15, RZ, 0x17, R0 ;  /* 0x00000017ff0f7819 */ /* 0x000fe20000011600 */
[----:B------:R-:W-:Y:S01]  /*1bc0*/  BSSY.RECONVERGENT B1, `(.L_x_26) ;  /* 0x0000063000017945 */ /* 0x000fe20003800200 */
[----:B------:R-:W-:Y:S02]  /*1bd0*/  SHF.R.U32.HI R7, RZ, 0x17, R3 ;  /* 0x00000017ff077819 */ /* 0x000fe40000011603 */
[----:B------:R-:W-:Y:S02]  /*1be0*/  LOP3.LUT R15, R15, 0xff, RZ, 0xc0, !PT ;  /* 0x000000ff0f0f7812 */ /* 0x000fe400078ec0ff */
[----:B------:R-:W-:Y:S02]  /*1bf0*/  LOP3.LUT R19, R7, 0xff, RZ, 0xc0, !PT ;  /* 0x000000ff07137812 */ /* 0x000fe400078ec0ff */
[----:B------:R-:W-:Y:S02]  /*1c00*/  IADD3 R17, PT, PT, R15, -0x1, RZ ;  /* 0xffffffff0f117810 */ /* 0x000fe40007ffe0ff */
[----:B------:R-:W-:-:S02]  /*1c10*/  IADD3 R18, PT, PT, R19, -0x1, RZ ;  /* 0xffffffff13127810 */ /* 0x000fc40007ffe0ff */
[----:B------:R-:W-:Y:S02]  /*1c20*/  ISETP.GT.U32.AND P0, PT, R17, 0xfd, PT ;  /* 0x000000fd1100780c */ /* 0x000fe40003f04070 */
[----:B------:R-:W-:Y:S02]  /*1c30*/  MOV R16, R0 ;  /* 0x0000000000107202 */ /* 0x000fe40000000f00 */
[----:B------:R-:W-:-:S13]  /*1c40*/  ISETP.GT.U32.OR P0, PT, R18, 0xfd, P0 ;  /* 0x000000fd1200780c */ /* 0x000fda0000704470 */
[----:B------:R-:W-:Y:S01]  /*1c50*/  @!P0 MOV R7, RZ ;  /* 0x000000ff00078202 */ /* 0x000fe20000000f00 */
[----:B------:R-:W-:Y:S06]  /*1c60*/  @!P0 BRA `(.L_x_27) ;  /* 0x00000000005c8947 */ /* 0x000fec0003800000 */
[----:B------:R-:W-:Y:S02]  /*1c70*/  FSETP.GTU.FTZ.AND P0, PT, |R3|, +INF , PT ;  /* 0x7f8000000300780b */ /* 0x000fe40003f1c200 */
[----:B------:R-:W-:-:S04]  /*1c80*/  FSETP.GTU.FTZ.AND P1, PT, |R0|, +INF , PT ;  /* 0x7f8000000000780b */ /* 0x000fc80003f3c200 */
[----:B------:R-:W-:-:S13]  /*1c90*/  PLOP3.LUT P0, PT, P0, P1, PT, 0xf8, 0x8f ;  /* 0x00000000008f781c */ /* 0x000fda0000703f70 */
[----:B------:R-:W-:Y:S05]  /*1ca0*/  @P0 BRA `(.L_x_28) ;  /* 0x00000004004c0947 */ /* 0x000fea0003800000 */
[----:B------:R-:W-:-:S13]  /*1cb0*/  LOP3.LUT P0, RZ, R16, 0x7fffffff, R3, 0xc8, !PT ;  /* 0x7fffffff10ff7812 */ /* 0x000fda000780c803 */
[----:B------:R-:W-:Y:S05]  /*1cc0*/  @!P0 BRA `(.L_x_29) ;  /* 0x00000004003c8947 */ /* 0x000fea0003800000 */
[C---:B------:R-:W-:Y:S02]  /*1cd0*/  FSETP.NEU.FTZ.AND P2, PT, |R3|.reuse, +INF , PT ;  /* 0x7f8000000300780b */ /* 0x040fe40003f5d200 */
[----:B------:R-:W-:Y:S02]  /*1ce0*/  FSETP.NEU.FTZ.AND P1, PT, |R0|, +INF , PT ;  /* 0x7f8000000000780b */ /* 0x000fe40003f3d200 */
[----:B------:R-:W-:-:S11]  /*1cf0*/  FSETP.NEU.FTZ.AND P0, PT, |R3|, +INF , PT ;  /* 0x7f8000000300780b */ /* 0x000fd60003f1d200 */
[----:B------:R-:W-:Y:S05]  /*1d00*/  @!P1 BRA !P2, `(.L_x_29) ;  /* 0x00000004002c9947 */ /* 0x000fea0005000000 */
[----:B------:R-:W-:-:S04]  /*1d10*/  LOP3.LUT P2, RZ, R3, 0x7fffffff, RZ, 0xc0, !PT ;  /* 0x7fffffff03ff7812 */ /* 0x000fc8000784c0ff */
[----:B------:R-:W-:-:S13]  /*1d20*/  PLOP3.LUT P1, PT, P1, P2, PT, 0x2f, 0xf2 ;  /* 0x0000000000f2781c */ /* 0x000fda0000f24577 */
[----:B------:R-:W-:Y:S05]  /*1d30*/  @P1 BRA `(.L_x_30) ;  /* 0x0000000400181947 */ /* 0x000fea0003800000 */
[----:B------:R-:W-:-:S04]  /*1d40*/  LOP3.LUT P1, RZ, R16, 0x7fffffff, RZ, 0xc0, !PT ;  /* 0x7fffffff10ff7812 */ /* 0x000fc8000782c0ff */
[----:B------:R-:W-:-:S13]  /*1d50*/  PLOP3.LUT P0, PT, P0, P1, PT, 0x2f, 0xf2 ;  /* 0x0000000000f2781c */ /* 0x000fda0000702577 */
[----:B------:R-:W-:Y:S05]  /*1d60*/  @P0 BRA `(.L_x_31) ;  /* 0x0000000400000947 */ /* 0x000fea0003800000 */
[----:B------:R-:W-:Y:S02]  /*1d70*/  ISETP.GE.AND P0, PT, R18, RZ, PT ;  /* 0x000000ff1200720c */ /* 0x000fe40003f06270 */
[----:B------:R-:W-:-:S11]  /*1d80*/  ISETP.GE.AND P1, PT, R17, RZ, PT ;  /* 0x000000ff1100720c */ /* 0x000fd60003f26270 */
[----:B------:R-:W-:Y:S01]  /*1d90*/  @P0 MOV R7, RZ ;  /* 0x000000ff00070202 */ /* 0x000fe20000000f00 */
[----:B------:R-:W-:Y:S01]  /*1da0*/  @!P0 FFMA R3, R3, 1.84467440737095516160e+19, RZ ;  /* 0x5f80000003038823 */ /* 0x000fe200000000ff */
[----:B------:R-:W-:Y:S01]  /*1db0*/  @!P0 MOV R7, 0xffffffc0 ;  /* 0xffffffc000078802 */ /* 0x000fe20000000f00 */
[----:B------:R-:W-:-:S03]  /*1dc0*/  @!P1 FFMA R16, R0, 1.84467440737095516160e+19, RZ ;  /* 0x5f80000000109823 */ /* 0x000fc600000000ff */
[----:B------:R-:W-:-:S07]  /*1dd0*/  @!P1 IADD3 R7, PT, PT, R7, 0x40, RZ ;  /* 0x0000004007079810 */ /* 0x000fce0007ffe0ff */
.L_x_27:
[----:B------:R-:W-:Y:S01]  /*1de0*/  LEA R17, R15, 0xc0800000, 0x17 ;  /* 0xc08000000f117811 */ /* 0x000fe200078eb8ff */
[----:B------:R-:W-:Y:S03]  /*1df0*/  BSSY.RECONVERGENT B2, `(.L_x_32) ;  /* 0x0000036000027945 */ /* 0x000fe60003800200 */
[----:B------:R-:W-:Y:S02]  /*1e00*/  IADD3 R17, PT, PT, -R17, R16, RZ ;  /* 0x0000001011117210 */ /* 0x000fe40007ffe1ff */
[----:B------:R-:W-:Y:S02]  /*1e10*/  IADD3 R16, PT, PT, R19, -0x7f, RZ ;  /* 0xffffff8113107810 */ /* 0x000fe40007ffe0ff */
[----:B------:R-:W0:Y:S01]  /*1e20*/  MUFU.RCP R18, R17 ;  /* 0x0000001100127308 */ /* 0x000e220000001000 */
[----:B------:R-:W-:Y:S02]  /*1e30*/  FADD.FTZ R20, -R17, -RZ ;  /* 0x800000ff11147221 */ /* 0x000fe40000010100 */
[C---:B------:R-:W-:Y:S01]  /*1e40*/  IMAD R3, R16.reuse, -0x800000, R3 ;  /* 0xff80000010037824 */ /* 0x040fe200078e0203 */
[----:B------:R-:W-:-:S04]  /*1e50*/  IADD3 R16, PT, PT, R16, 0x7f, -R15 ;  /* 0x0000007f10107810 */ /* 0x000fc80007ffe80f */
[----:B------:R-:W-:Y:S01]  /*1e60*/  IADD3 R16, PT, PT, R16, R7, RZ ;  /* 0x0000000710107210 */ /* 0x000fe20007ffe0ff */
[----:B0-----:R-:W-:-:S04]  /*1e70*/  FFMA R19, R18, R20, 1 ;  /* 0x3f80000012137423 */ /* 0x001fc80000000014 */
[----:B------:R-:W-:-:S04]  /*1e80*/  FFMA R21, R18, R19, R18 ;  /* 0x0000001312157223 */ /* 0x000fc80000000012 */
[----:B------:R-:W-:-:S04]  /*1e90*/  FFMA R18, R3, R21, RZ ;  /* 0x0000001503127223 */ /* 0x000fc800000000ff */
[----:B------:R-:W-:-:S04]  /*1ea0*/  FFMA R19, R20, R18, R3 ;  /* 0x0000001214137223 */ /* 0x000fc80000000003 */
[----:B------:R-:W-:-:S04]  /*1eb0*/  FFMA R18, R21, R19, R18 ;  /* 0x0000001315127223 */ /* 0x000fc80000000012 */
[----:B------:R-:W-:-:S04]  /*1ec0*/  FFMA R19, R20, R18, R3 ;  /* 0x0000001214137223 */ /* 0x000fc80000000003 */
[----:B------:R-:W-:-:S05]  /*1ed0*/  FFMA R3, R21, R19, R18 ;  /* 0x0000001315037223 */ /* 0x000fca0000000012 */
[----:B------:R-:W-:-:S04]  /*1ee0*/  SHF.R.U32.HI R15, RZ, 0x17, R3 ;  /* 0x00000017ff0f7819 */ /* 0x000fc80000011603 */
[----:B------:R-:W-:-:S04]  /*1ef0*/  LOP3.LUT R15, R15, 0xff, RZ, 0xc0, !PT ;  /* 0x000000ff0f0f7812 */ /* 0x000fc800078ec0ff */
[----:B------:R-:W-:-:S04]  /*1f00*/  IADD3 R17, PT, PT, R15, R16, RZ ;  /* 0x000000100f117210 */ /* 0x000fc80007ffe0ff */
[----:B------:R-:W-:-:S04]  /*1f10*/  IADD3 R7, PT, PT, R17, -0x1, RZ ;  /* 0xffffffff11077810 */ /* 0x000fc80007ffe0ff */
[----:B------:R-:W-:-:S13]  /*1f20*/  ISETP.GE.U32.AND P0, PT, R7, 0xfe, PT ;  /* 0x000000fe0700780c */ /* 0x000fda0003f06070 */
[----:B------:R-:W-:Y:S05]  /*1f30*/  @!P0 BRA `(.L_x_33) ;  /* 0x0000000000808947 */ /* 0x000fea0003800000 */
[----:B------:R-:W-:-:S13]  /*1f40*/  ISETP.GT.AND P0, PT, R17, 0xfe, PT ;  /* 0x000000fe1100780c */ /* 0x000fda0003f04270 */
[----:B------:R-:W-:Y:S05]  /*1f50*/  @P0 BRA `(.L_x_34) ;  /* 0x00000000006c0947 */ /* 0x000fea0003800000 */
[----:B------:R-:W-:-:S13]  /*1f60*/  ISETP.GE.AND P0, PT, R17, 0x1, PT ;  /* 0x000000011100780c */ /* 0x000fda0003f06270 */
[----:B------:R-:W-:Y:S05]  /*1f70*/  @P0 BRA `(.L_x_35) ;  /* 0x0000000000740947 */ /* 0x000fea0003800000 */
[----:B------:R-:W-:Y:S02]  /*1f80*/  ISETP.GE.AND P0, PT, R17, -0x18, PT ;  /* 0xffffffe81100780c */ /* 0x000fe40003f06270 */
[----:B------:R-:W-:-:S11]  /*1f90*/  LOP3.LUT R3, R3, 0x80000000, RZ, 0xc0, !PT ;  /* 0x8000000003037812 */ /* 0x000fd600078ec0ff */
[----:B------:R-:W-:Y:S05]  /*1fa0*/  @!P0 BRA `(.L_x_35) ;  /* 0x0000000000688947 */ /* 0x000fea0003800000 */
[CCC-:B------:R-:W-:Y:S01]  /*1fb0*/  FFMA.RZ R7, R21.reuse, R19.reuse, R18.reuse ;  /* 0x0000001315077223 */ /* 0x1c0fe2000000c012 */
[-CC-:B------:R-:W-:Y:S01]  /*1fc0*/  FFMA.RM R16, R21, R19.reuse, R18.reuse ;  /* 0x0000001315107223 */ /* 0x180fe20000004012 */
[C---:B------:R-:W-:Y:S02]  /*1fd0*/  ISETP.NE.AND P2, PT, R17.reuse, RZ, PT ;  /* 0x000000ff1100720c */ /* 0x040fe40003f45270 */
[----:B------:R-:W-:Y:S02]  /*1fe0*/  ISETP.NE.AND P1, PT, R17, RZ, PT ;  /* 0x000000ff1100720c */ /* 0x000fe40003f25270 */
[----:B------:R-:W-:Y:S01]  /*1ff0*/  LOP3.LUT R15, R7, 0x7fffff, RZ, 0xc0, !PT ;  /* 0x007fffff070f7812 */ /* 0x000fe200078ec0ff */
[----:B------:R-:W-:Y:S01]  /*2000*/  FFMA.RP R7, R21, R19, R18 ;  /* 0x0000001315077223 */ /* 0x000fe20000008012 */
[----:B------:R-:W-:Y:S02]  /*2010*/  IADD3 R18, PT, PT, R17, 0x20, RZ ;  /* 0x0000002011127810 */ /* 0x000fe40007ffe0ff */
[----:B------:R-:W-:-:S02]  /*2020*/  LOP3.LUT R15, R15, 0x800000, RZ, 0xfc, !PT ;  /* 0x008000000f0f7812 */ /* 0x000fc400078efcff */
[----:B------:R-:W-:Y:S02]  /*2030*/  IADD3 R17, PT, PT, -R17, RZ, RZ ;  /* 0x000000ff11117210 */ /* 0x000fe40007ffe1ff */
[----:B------:R-:W-:Y:S02]  /*2040*/  SHF.L.U32 R18, R15, R18, RZ ;  /* 0x000000120f127219 */ /* 0x000fe400000006ff */
[----:B------:R-:W-:Y:S02]  /*2050*/  FSETP.NEU.FTZ.AND P0, PT, R7, R16, PT ;  /* 0x000000100700720b */ /* 0x000fe40003f1d000 */
[----:B------:R-:W-:Y:S02]  /*2060*/  SEL R16, R17, RZ, P2 ;  /* 0x000000ff11107207 */ /* 0x000fe40001000000 */
[----:B------:R-:W-:Y:S02]  /*2070*/  ISETP.NE.AND P1, PT, R18, RZ, P1 ;  /* 0x000000ff1200720c */ /* 0x000fe40000f25270 */
[----:B------:R-:W-:-:S02]  /*2080*/  SHF.R.U32.HI R16, RZ, R16, R15 ;  /* 0x00000010ff107219 */ /* 0x000fc4000001160f */
[----:B------:R-:W-:Y:S02]  /*2090*/  PLOP3.LUT P0, PT, P0, P1, PT, 0xf8, 0x8f ;  /* 0x00000000008f781c */ /* 0x000fe40000703f70 */
[----:B------:R-:W-:Y:S02]  /*20a0*/  SHF.R.U32.HI R18, RZ, 0x1, R16 ;  /* 0x00000001ff127819 */ /* 0x000fe40000011610 */
[----:B------:R-:W-:-:S04]  /*20b0*/  SEL R7, RZ, 0x1, !P0 ;  /* 0x00000001ff077807 */ /* 0x000fc80004000000 */
[----:B------:R-:W-:-:S04]  /*20c0*/  LOP3.LUT R7, R7, 0x1, R18, 0xf8, !PT ;  /* 0x0000000107077812 */ /* 0x000fc800078ef812 */
[----:B------:R-:W-:-:S04]  /*20d0*/  LOP3.LUT R7, R7, R16, RZ, 0xc0, !PT ;  /* 0x0000001007077212 */ /* 0x000fc800078ec0ff */
[----:B------:R-:W-:-:S04]  /*20e0*/  IADD3 R18, PT, PT, R18, R7, RZ ;  /* 0x0000000712127210 */ /* 0x000fc80007ffe0ff */
[----:B------:R-:W-:Y:S01]  /*20f0*/  LOP3.LUT R3, R18, R3, RZ, 0xfc, !PT ;  /* 0x0000000312037212 */ /* 0x000fe200078efcff */
[----:B------:R-:W-:Y:S06]  /*2100*/  BRA `(.L_x_35) ;  /* 0x0000000000107947 */ /* 0x000fec0003800000 */
.L_x_34:
[----:B------:R-:W-:-:S04]  /*2110*/  LOP3.LUT R3, R3, 0x80000000, RZ, 0xc0, !PT ;  /* 0x8000000003037812 */ /* 0x000fc800078ec0ff */
[----:B------:R-:W-:Y:S01]  /*2120*/  LOP3.LUT R3, R3, 0x7f800000, RZ, 0xfc, !PT ;  /* 0x7f80000003037812 */ /* 0x000fe200078efcff */
[----:B------:R-:W-:Y:S06]  /*2130*/  BRA `(.L_x_35) ;  /* 0x0000000000047947 */ /* 0x000fec0003800000 */
.L_x_33:
[----:B------:R-:W-:-:S07]  /*2140*/  LEA R3, R16, R3, 0x17 ;  /* 0x0000000310037211 */ /* 0x000fce00078eb8ff */
.L_x_35:
[----:B------:R-:W-:Y:S05]  /*2150*/  BSYNC.RECONVERGENT B2 ;  /* 0x0000000000027941 */ /* 0x000fea0003800200 */
.L_x_32:
[----:B------:R-:W-:Y:S05]  /*2160*/  BRA `(.L_x_36) ;  /* 0x0000000000207947 */ /* 0x000fea0003800000 */
.L_x_31:
[----:B------:R-:W-:-:S04]  /*2170*/  LOP3.LUT R3, R16, 0x80000000, R3, 0x48, !PT ;  /* 0x8000000010037812 */ /* 0x000fc800078e4803 */
[----:B------:R-:W-:Y:S01]  /*2180*/  LOP3.LUT R3, R3, 0x7f800000, RZ, 0xfc, !PT ;  /* 0x7f80000003037812 */ /* 0x000fe200078efcff */
[----:B------:R-:W-:Y:S06]  /*2190*/  BRA `(.L_x_36) ;  /* 0x0000000000147947 */ /* 0x000fec0003800000 */
.L_x_30:
[----:B------:R-:W-:Y:S01]  /*21a0*/  LOP3.LUT R3, R16, 0x80000000, R3, 0x48, !PT ;  /* 0x8000000010037812 */ /* 0x000fe200078e4803 */
[----:B------:R-:W-:Y:S06]  /*21b0*/  BRA `(.L_x_36) ;  /* 0x00000000000c7947 */ /* 0x000fec0003800000 */
.L_x_29:
[----:B------:R-:W0:Y:S01]  /*21c0*/  MUFU.RSQ R3, -QNAN ;  /* 0xffc0000000037908 */ /* 0x000e220000001400 */
[----:B------:R-:W-:Y:S05]  /*21d0*/  BRA `(.L_x_36) ;  /* 0x0000000000047947 */ /* 0x000fea0003800000 */
.L_x_28:
[----:B------:R-:W-:-:S07]  /*21e0*/  FADD.FTZ R3, R3, R0 ;  /* 0x0000000003037221 */ /* 0x000fce0000010000 */
.L_x_36:
[----:B------:R-:W-:Y:S05]  /*21f0*/  BSYNC.RECONVERGENT B1 ;  /* 0x0000000000017941 */ /* 0x000fea0003800200 */
.L_x_26:
[----:B------:R-:W-:-:S04]  /*2200*/  HFMA2 R15, -RZ, RZ, 0, 0 ;  /* 0x00000000ff0f7431 */ /* 0x000fc800000001ff */
[----:B0-----:R-:W-:Y:S05]  /*2210*/  RET.REL.NODEC R14 `(_Z5altCUPN6thrust24THRUST_300001_SM_1000_NS7complexIfEES3_S3_iff) ;  /* 0xffffffdc0e787950 */ /* 0x001fea0003c3ffff */
.L_x_37:
        /* <DEDUP_REMOVED lines=14> */
.L_x_94:


//--------------------- .text._Z6implCUPN6thrust24THRUST_300001_SM_1000_NS7complexIfEES3_iff --------------------------
	.section	.text._Z6implCUPN6thrust24THRUST_300001_SM_1000_NS7complexIfEES3_iff,"ax",@progbits
	.align	128
        .global         _Z6implCUPN6thrust24THRUST_300001_SM_1000_NS7complexIfEES3_iff
        .type           _Z6implCUPN6thrust24THRUST_300001_SM_1000_NS7complexIfEES3_iff,@function
        .size           _Z6implCUPN6thrust24THRUST_300001_SM_1000_NS7complexIfEES3_iff,(.L_x_96 - _Z6implCUPN6thrust24THRUST_300001_SM_1000_NS7complexIfEES3_iff)
        .other          _Z6implCUPN6thrust24THRUST_300001_SM_1000_NS7complexIfEES3_iff,@"STO_CUDA_ENTRY STV_DEFAULT"
_Z6implCUPN6thrust24THRUST_300001_SM_1000_NS7complexIfEES3_iff:
.text._Z6implCUPN6thrust24THRUST_300001_SM_1000_NS7complexIfEES3_iff:
[----:B------:R-:W-:Y:S01]  /*0000*/  LDC R1, c[0x0][0x37c] ;  /* 0x0000df00ff017b82 */ /* 0x000fe20000000800 */
[----:B------:R-:W0:Y:S07]  /*0010*/  S2R R3, SR_TID.X ;  /* 0x0000000000037919 */ /* 0x000e2e0000002100 */
[----:B------:R-:W0:Y:S01]  /*0020*/  S2UR UR4, SR_CTAID.X ;  /* 0x00000000000479c3 */ /* 0x000e220000002500 */
[----:B------:R-:W1:Y:S07]  /*0030*/  LDCU UR5, c[0x0][0x390] ;  /* 0x00007200ff0577ac */ /* 0x000e6e0008000800 */
[----:B------:R-:W0:Y:S02]  /*0040*/  LDC R4, c[0x0][0x360] ;  /* 0x0000d800ff047b82 */ /* 0x000e240000000800 */
[----:B0-----:R-:W-:-:S05]  /*0050*/  IMAD R4, R4, UR4, R3 ;  /* 0x0000000404047c24 */ /* 0x001fca000f8e0203 */
[----:B-1----:R-:W-:-:S13]  /*0060*/  ISETP.GE.AND P0, PT, R4, UR5, PT ;  /* 0x0000000504007c0c */ /* 0x002fda000bf06270 */
[----:B------:R-:W-:Y:S05]  /*0070*/  @P0 EXIT ;  /* 0x000000000000094d */ /* 0x000fea0003800000 */
[----:B------:R-:W0:Y:S01]  /*0080*/  LDC.64 R12, c[0x0][0x380] ;  /* 0x0000e000ff0c7b82 */ /* 0x000e220000000a00 */
[----:B------:R-:W1:Y:S01]  /*0090*/  LDCU.64 UR10, c[0x0][0x358] ;  /* 0x00006b00ff0a77ac */ /* 0x000e620008000a00 */
[----:B------:R-:W-:-:S06]  /*00a0*/  IMAD R4, R4, UR5, RZ ;  /* 0x0000000504047c24 */ /* 0x000fcc000f8e02ff */
[----:B------:R-:W2:Y:S01]  /*00b0*/  LDC R9, c[0x0][0x398] ;  /* 0x0000e600ff097b82 */ /* 0x000ea20000000800 */
[----:B0-----:R-:W-:-:S05]  /*00c0*/  IMAD.WIDE R12, R4, 0x8, R12 ;  /* 0x00000008040c7825 */ /* 0x001fca00078e020c */
[----:B-1----:R-:W3:Y:S02]  /*00d0*/  LDG.E.64 R2, desc[UR10][R12.64] ;  /* 0x0000000a0c027981 */ /* 0x002ee4000c1e1b00 */
[----:B------:R-:W0:Y:S01]  /*00e0*/  LDC R0, c[0x0][0x398] ;  /* 0x0000e600ff007b82 */ /* 0x000e220000000800 */
[----:B------:R-:W-:Y:S01]  /*00f0*/  BSSY.RECONVERGENT B0, `(.L_x_38) ;  /* 0x000000c000007945 */ /* 0x000fe20003800200 */
[----:B--2---:R-:W1:Y:S02]  /*0100*/  MUFU.RCP R5, R9 ;  /* 0x0000000900057308 */ /* 0x004e640000001000 */
[----:B-1----:R-:W-:-:S04]  /*0110*/  FFMA R6, R5, -R9, 1 ;  /* 0x3f80000005067423 */ /* 0x002fc80000000809 */
[----:B------:R-:W-:Y:S02]  /*0120*/  FFMA R5, R5, R6, R5 ;  /* 0x0000000605057223 */ /* 0x000fe40000000005 */
[----:B---3--:R-:W1:Y:S02]  /*0130*/  FCHK P0, R2, R9 ;  /* 0x0000000902007302 */ /* 0x008e640000000000 */
[----:B------:R-:W-:-:S04]  /*0140*/  FFMA R6, R2, R5, RZ ;  /* 0x0000000502067223 */ /* 0x000fc800000000ff */
[----:B------:R-:W-:-:S04]  /*0150*/  FFMA R7, R6, -R9, R2 ;  /* 0x8000000906077223 */ /* 0x000fc80000000002 */
[----:B------:R-:W-:Y:S01]  /*0160*/  FFMA R6, R5, R7, R6 ;  /* 0x0000000705067223 */ /* 0x000fe20000000006 */
[----:B01----:R-:W-:Y:S06]  /*0170*/  @!P0 BRA `(.L_x_39) ;  /* 0x00000000000c8947 */ /* 0x003fec0003800000 */
[----:B------:R-:W-:-:S07]  /*0180*/  MOV R8, 0x1a0 ;  /* 0x000001a000087802 */ /* 0x000fce0000000f00 */
[----:B------:R-:W-:Y:S05]  /*0190*/  CALL.REL.NOINC `($__internal_3_$__cuda_sm3x_div_rn_noftz_f32_slowpath) ;  /* 0x00000020007c7944 */ /* 0x000fea0003c00000 */
[----:B------:R-:W-:-:S07]  /*01a0*/  MOV R6, R2 ;  /* 0x0000000200067202 */ /* 0x000fce0000000f00 */
.L_x_39:
[----:B------:R-:W-:Y:S05]  /*01b0*/  BSYNC.RECONVERGENT B0 ;  /* 0x0000000000007941 */ /* 0x000fea0003800200 */
.L_x_38:
        /* <DEDUP_REMOVED lines=12> */
[----:B------:R-:W-:Y:S05]  /*0280*/  CALL.REL.NOINC `($__internal_3_$__cuda_sm3x_div_rn_noftz_f32_slowpath) ;  /* 0x0000002000407944 */ /* 0x000fea0003c00000 */
[----:B------:R-:W-:-:S07]  /*0290*/  MOV R7, R2 ;  /* 0x0000000200077202 */ /* 0x000fce0000000f00 */
.L_x_41:
[----:B------:R-:W-:Y:S05]  /*02a0*/  BSYNC.RECONVERGENT B0 ;  /* 0x0000000000007941 */ /* 0x000fea0003800200 */
.L_x_40:
[----:B------:R-:W0:Y:S01]  /*02b0*/  LDCU UR5, c[0x0][0x390] ;  /* 0x00007200ff0577ac */ /* 0x000e220008000800 */
[----:B------:R1:W-:Y:S01]  /*02c0*/  STG.E.64 desc[UR10][R12.64], R6 ;  /* 0x000000060c007986 */ /* 0x0003e2000c101b0a */
[----:B0-----:R-:W-:-:S09]  /*02d0*/  UISETP.GE.AND UP0, UPT, UR5, 0x3, UPT ;  /* 0x000000030500788c */ /* 0x001fd2000bf06270 */
[----:B-1----:R-:W-:Y:S05]  /*02e0*/  BRA.U !UP0, `(.L_x_42) ;  /* 0x0000001508ac7547 */ /* 0x002fea000b800000 */
[----:B------:R-:W-:Y:S01]  /*02f0*/  UIADD3 UR4, UPT, UPT, UR5, -0x2, URZ ;  /* 0xfffffffe05047890 */ /* 0x000fe2000fffe0ff */
[----:B------:R-:W-:Y:S01]  /*0300*/  HFMA2 R11, -RZ, RZ, 0, 5.9604644775390625e-08 ;  /* 0x00000001ff0b7431 */ /* 0x000fe200000001ff */
[----:B------:R-:W-:Y:S02]  /*0310*/  UIADD3 UR5, UPT, UPT, UR5, -0x3, URZ ;  /* 0xfffffffd05057890 */ /* 0x000fe4000fffe0ff */
[----:B------:R-:W-:Y:S02]  /*0320*/  ULOP3.LUT UR8, UR4, 0x3, URZ, 0xc0, !UPT ;  /* 0x0000000304087892 */ /* 0x000fe4000f8ec0ff */
[----:B------:R-:W-:-:S09]  /*0330*/  UISETP.GE.U32.AND UP0, UPT, UR5, 0x3, UPT ;  /* 0x000000030500788c */ /* 0x000fd2000bf06070 */
[----:B------:R-:W-:Y:S05]  /*0340*/  BRA.U !UP0, `(.L_x_43) ;  /* 0x0000000d08287547 */ /* 0x000fea000b800000 */
[----:B------:R-:W0:Y:S01]  /*0350*/  LDC.64 R12, c[0x0][0x380] ;  /* 0x0000e000ff0c7b82 */ /* 0x000e220000000a00 */
[----:B------:R-:W1:Y:S01]  /*0360*/  LDCU.64 UR6, c[0x0][0x388] ;  /* 0x00007100ff0677ac */ /* 0x000e620008000a00 */
[----:B------:R-:W-:Y:S01]  /*0370*/  MOV R2, RZ ;  /* 0x000000ff00027202 */ /* 0x000fe20000000f00 */
[----:B------:R-:W-:Y:S01]  /*0380*/  ULOP3.LUT UR4, UR4, 0xfffffffc, URZ, 0xc0, !UPT ;  /* 0xfffffffc04047892 */ /* 0x000fe2000f8ec0ff */
[----:B------:R-:W2:Y:S04]  /*0390*/  LDCU UR9, c[0x0][0x394] ;  /* 0x00007280ff0977ac */ /* 0x000ea80008000800 */
[----:B------:R-:W3:Y:S01]  /*03a0*/  LDC R3, c[0x0][0x398] ;  /* 0x0000e600ff037b82 */ /* 0x000ee20000000800 */
[----:B------:R-:W-:Y:S02]  /*03b0*/  UIADD3 UR4, UPT, UPT, -UR4, URZ, URZ ;  /* 0x000000ff04047290 */ /* 0x000fe4000fffe1ff */
[----:B-1----:R-:W-:-:S04]  /*03c0*/  UIADD3 UR5, UP0, UPT, UR6, 0x10, URZ ;  /* 0x0000001006057890 */ /* 0x002fc8000ff1e0ff */
[----:B------:R-:W-:Y:S01]  /*03d0*/  UIADD3.X UR6, UPT, UPT, URZ, UR7, URZ, UP0, !UPT ;  /* 0x00000007ff067290 */ /* 0x000fe200087fe4ff */
[----:B0-----:R-:W-:Y:S01]  /*03e0*/  IMAD.WIDE R12, R4, 0x8, R12 ;  /* 0x00000008040c7825 */ /* 0x001fe200078e020c */
[----:B------:R-:W-:Y:S02]  /*03f0*/  MOV R14, UR5 ;  /* 0x00000005000e7c02 */ /* 0x000fe40008000f00 */
[----:B------:R-:W-:Y:S02]  /*0400*/  IADD3 R0, P0, PT, R12, 0x10, RZ ;  /* 0x000000100c007810 */ /* 0x000fe40007f1e0ff */
[----:B------:R-:W-:Y:S02]  /*0410*/  MOV R15, UR6 ;  /* 0x00000006000f7c02 */ /* 0x000fe40008000f00 */
[----:B--2---:R-:W-:-:S09]  /*0420*/  IADD3.X R5, PT, PT, RZ, R13, RZ, P0, !PT ;  /* 0x0000000dff057210 */ /* 0x004fd200007fe4ff */
.L_x_60:
[----:B------:R-:W2:Y:S01]  /*0430*/  LDG.E.64 R10, desc[UR10][R14.64+-0x10] ;  /* 0xfffff00a0e0a7981 */ /* 0x000ea2000c1e1b00 */
[----:B0-----:R-:W-:Y:S02]  /*0440*/  MOV R16, R0 ;  /* 0x0000000000107202 */ /* 0x001fe40000000f00 */
[----:B------:R-:W-:-:S05]  /*0450*/  MOV R17, R5 ;  /* 0x0000000500117202 */ /* 0x000fca0000000f00 */
[----:B------:R-:W4:Y:S04]  /*0460*/  LDG.E.64 R4, desc[UR10][R16.64+-0x10] ;  /* 0xfffff00a10047981 */ /* 0x000f28000c1e1b00 */
[----:B------:R-:W4:Y:S01]  /*0470*/  LDG.E.64 R6, desc[UR10][R16.64+-0x8] ;  /* 0xfffff80a10067981 */ /* 0x000f22000c1e1b00 */
[----:B--2---:R-:W-:Y:S01]  /*0480*/  FMUL R25, R11, UR9 ;  /* 0x000000090b197c20 */ /* 0x004fe20008400000 */
[----:B---3--:R-:W-:-:S04]  /*0490*/  FFMA R10, R10, UR9, R3 ;  /* 0x000000090a0a7c23 */ /* 0x008fc80008000003 */
[----:B------:R-:W-:-:S05]  /*04a0*/  FADD R8, |R25|, |R10| ;  /* 0x4000000a19087221 */ /* 0x000fca0000000200 */
[----:B------:R-:W-:Y:S01]  /*04b0*/  IADD3 R0, PT, PT, R8, 0x1800000, RZ ;  /* 0x0180000008007810 */ /* 0x000fe20007ffe0ff */
[----:B----4-:R-:W-:Y:S01]  /*04c0*/  FFMA R21, R4, UR9, R6 ;  /* 0x0000000904157c23 */ /* 0x010fe20008000006 */
[----:B------:R-:W-:Y:S02]  /*04d0*/  FFMA R11, R5, UR9, R7 ;  /* 0x00000009050b7c23 */ /* 0x000fe40008000007 */
[----:B------:R-:W-:-:S04]  /*04e0*/  LOP3.LUT R0, R0, 0x7f800000, RZ, 0xc0, !PT ;  /* 0x7f80000000007812 */ /* 0x000fc800078ec0ff */
[----:B------:R-:W-:-:S13]  /*04f0*/  ISETP.GT.U32.AND P0, PT, R0, 0x1ffffff, PT ;  /* 0x01ffffff0000780c */ /* 0x000fda0003f04070 */
[----:B------:R-:W-:Y:S05]  /*0500*/  @P0 BRA `(.L_x_44) ;  /* 0x0000000000100947 */ /* 0x000fea0003800000 */
[----:B------:R-:W-:Y:S02]  /*0510*/  MOV R0, R8 ;  /* 0x0000000800007202 */ /* 0x000fe40000000f00 */
[----:B------:R-:W-:-:S07]  /*0520*/  MOV R4, 0x540 ;  /* 0x0000054000047802 */ /* 0x000fce0000000f00 */
[----:B------:R-:W-:Y:S05]  /*0530*/  CALL.REL.NOINC `($__internal_2_$__cuda_sm20_rcp_rn_f32_slowpath) ;  /* 0x0000001800c87944 */ /* 0x000fea0003c00000 */
[----:B------:R-:W-:Y:S05]  /*0540*/  BRA `(.L_x_45) ;  /* 0x0000000000107947 */ /* 0x000fea0003800000 */
.L_x_44:
[----:B------:R-:W0:Y:S02]  /*0550*/  MUFU.RCP R19, R8 ;  /* 0x0000000800137308 */ /* 0x000e240000001000 */
[----:B0-----:R-:W-:-:S04]  /*0560*/  FFMA R0, R8, R19, -1 ;  /* 0xbf80000008007423 */ /* 0x001fc80000000013 */
[----:B------:R-:W-:-:S04]  /*0570*/  FADD.FTZ R0, -R0, -RZ ;  /* 0x800000ff00007221 */ /* 0x000fc80000010100 */
[----:B------:R-:W-:-:S07]  /*0580*/  FFMA R19, R19, R0, R19 ;  /* 0x0000000013137223 */ /* 0x000fce0000000013 */
.L_x_45:
        /* <DEDUP_REMOVED lines=12> */
[----:B------:R-:W-:Y:S05]  /*0650*/  CALL.REL.NOINC `($__internal_2_$__cuda_sm20_rcp_rn_f32_slowpath) ;  /* 0x0000001800807944 */ /* 0x000fea0003c00000 */
[----:B------:R-:W-:Y:S05]  /*0660*/  BRA `(.L_x_47) ;  /* 0x0000000000107947 */ /* 0x000fea0003800000 */
.L_x_46:
[----:B------:R-:W0:Y:S02]  /*0670*/  MUFU.RCP R19, R4 ;  /* 0x0000000400137308 */ /* 0x000e240000001000 */
[----:B0-----:R-:W-:-:S04]  /*0680*/  FFMA R0, R4, R19, -1 ;  /* 0xbf80000004007423 */ /* 0x001fc80000000013 */
[----:B------:R-:W-:-:S04]  /*0690*/  FADD.FTZ R0, -R0, -RZ ;  /* 0x800000ff00007221 */ /* 0x000fc80000010100 */
[----:B------:R-:W-:-:S07]  /*06a0*/  FFMA R19, R19, R0, R19 ;  /* 0x0000000013137223 */ /* 0x000fce0000000013 */
.L_x_47:
[-C--:B------:R-:W-:Y:S01]  /*06b0*/  FMUL R0, R11, R8.reuse ;  /* 0x000000080b007220 */ /* 0x080fe20000400000 */
[C---:B------:R-:W-:Y:S01]  /*06c0*/  FMUL R8, R21.reuse, R8 ;  /* 0x0000000815087220 */ /* 0x040fe20000400000 */
[----:B------:R-:W2:Y:S02]  /*06d0*/  LDG.E.64 R6, desc[UR10][R16.64] ;  /* 0x0000000a10067981 */ /* 0x000ea4000c1e1b00 */
[-C--:B------:R-:W-:Y:S01]  /*06e0*/  FFMA R0, R21, R10.reuse, R0 ;  /* 0x0000000a15007223 */ /* 0x080fe20000000000 */
[----:B------:R-:W-:-:S03]  /*06f0*/  FFMA R8, R11, R10, -R8 ;  /* 0x0000000a0b087223 */ /* 0x000fc60000000808 */
[-C--:B------:R-:W-:Y:S01]  /*0700*/  FMUL R4, R0, R19.reuse ;  /* 0x0000001300047220 */ /* 0x080fe20000400000 */
[----:B------:R-:W-:-:S05]  /*0710*/  FMUL R5, R8, R19 ;  /* 0x0000001308057220 */ /* 0x000fca0000400000 */
[----:B------:R0:W-:Y:S04]  /*0720*/  STG.E.64 desc[UR10][R16.64+-0x8], R4 ;  /* 0xfffff80410007986 */ /* 0x0001e8000c101b0a */
[----:B------:R-:W3:Y:S02]  /*0730*/  LDG.E.64 R10, desc[UR10][R14.64+-0x8] ;  /* 0xfffff80a0e0a7981 */ /* 0x000ee4000c1e1b00 */
[----:B---3--:R-:W-:Y:S01]  /*0740*/  FMUL R25, R11, UR9 ;  /* 0x000000090b197c20 */ /* 0x008fe20008400000 */
[----:B------:R-:W-:-:S04]  /*0750*/  FFMA R10, R10, UR9, R3 ;  /* 0x000000090a0a7c23 */ /* 0x000fc80008000003 */
[----:B------:R-:W-:-:S05]  /*0760*/  FADD R8, |R25|, |R10| ;  /* 0x4000000a19087221 */ /* 0x000fca0000000200 */
[----:B------:R-:W-:-:S04]  /*0770*/  IADD3 R0, PT, PT, R8, 0x1800000, RZ ;  /* 0x0180000008007810 */ /* 0x000fc80007ffe0ff */
[----:B------:R-:W-:-:S04]  /*0780*/  LOP3.LUT R0, R0, 0x7f800000, RZ, 0xc0, !PT ;  /* 0x7f80000000007812 */ /* 0x000fc800078ec0ff */
[----:B------:R-:W-:Y:S01]  /*0790*/  ISETP.GT.U32.AND P0, PT, R0, 0x1ffffff, PT ;  /* 0x01ffffff0000780c */ /* 0x000fe20003f04070 */
[----:B--2---:R-:W-:Y:S01]  /*07a0*/  FFMA R21, R4, UR9, R6 ;  /* 0x0000000904157c23 */ /* 0x004fe20008000006 */
[----:B------:R-:W-:-:S11]  /*07b0*/  FFMA R11, R5, UR9, R7 ;  /* 0x00000009050b7c23 */ /* 0x000fd60008000007 */
[----:B0-----:R-:W-:Y:S05]  /*07c0*/  @P0 BRA `(.L_x_48) ;  /* 0x0000000000100947 */ /* 0x001fea0003800000 */
[----:B------:R-:W-:Y:S02]  /*07d0*/  MOV R0, R8 ;  /* 0x0000000800007202 */ /* 0x000fe40000000f00 */
[----:B------:R-:W-:-:S07]  /*07e0*/  MOV R4, 0x800 ;  /* 0x0000080000047802 */ /* 0x000fce0000000f00 */
[----:B------:R-:W-:Y:S05]  /*07f0*/  CALL.REL.NOINC `($__internal_2_$__cuda_sm20_rcp_rn_f32_slowpath) ;  /* 0x0000001800187944 */ /* 0x000fea0003c00000 */
[----:B------:R-:W-:Y:S05]  /*0800*/  BRA `(.L_x_49) ;  /* 0x0000000000107947 */ /* 0x000fea0003800000 */
.L_x_48:
[----:B------:R-:W0:Y:S02]  /*0810*/  MUFU.RCP R19, R8 ;  /* 0x0000000800137308 */ /* 0x000e240000001000 */
[----:B0-----:R-:W-:-:S04]  /*0820*/  FFMA R0, R8, R19, -1 ;  /* 0xbf80000008007423 */ /* 0x001fc80000000013 */
[----:B------:R-:W-:-:S04]  /*0830*/  FADD.FTZ R0, -R0, -RZ ;  /* 0x800000ff00007221 */ /* 0x000fc80000010100 */
[----:B------:R-:W-:-:S07]  /*0840*/  FFMA R19, R19, R0, R19 ;  /* 0x0000000013137223 */ /* 0x000fce0000000013 */
.L_x_49:
        /* <DEDUP_REMOVED lines=14> */
.L_x_50:
[----:B------:R-:W0:Y:S02]  /*0930*/  MUFU.RCP R19, R4 ;  /* 0x0000000400137308 */ /* 0x000e240000001000 */
[----:B0-----:R-:W-:-:S04]  /*0940*/  FFMA R0, R4, R19, -1 ;  /* 0xbf80000004007423 */ /* 0x001fc80000000013 */
[----:B------:R-:W-:-:S04]  /*0950*/  FADD.FTZ R0, -R0, -RZ ;  /* 0x800000ff00007221 */ /* 0x000fc80000010100 */
[----:B------:R-:W-:-:S07]  /*0960*/  FFMA R19, R19, R0, R19 ;  /* 0x0000000013137223 */ /* 0x000fce0000000013 */
.L_x_51:
        /* <DEDUP_REMOVED lines=22> */
.L_x_52:
[----:B------:R-:W0:Y:S02]  /*0ad0*/  MUFU.RCP R19, R10 ;  /* 0x0000000a00137308 */ /* 0x000e240000001000 */
[----:B0-----:R-:W-:-:S04]  /*0ae0*/  FFMA R0, R10, R19, -1 ;  /* 0xbf8000000a007423 */ /* 0x001fc80000000013 */
[----:B------:R-:W-:-:S04]  /*0af0*/  FADD.FTZ R0, -R0, -RZ ;  /* 0x800000ff00007221 */ /* 0x000fc80000010100 */
[----:B------:R-:W-:-:S07]  /*0b00*/  FFMA R19, R19, R0, R19 ;  /* 0x0000000013137223 */ /* 0x000fce0000000013 */
.L_x_53:
        /* <DEDUP_REMOVED lines=14> */
.L_x_54:
[----:B------:R-:W0:Y:S02]  /*0bf0*/  MUFU.RCP R19, R4 ;  /* 0x0000000400137308 */ /* 0x000e240000001000 */
[----:B0-----:R-:W-:-:S04]  /*0c00*/  FFMA R0, R4, R19, -1 ;  /* 0xbf80000004007423 */ /* 0x001fc80000000013 */
[----:B------:R-:W-:-:S04]  /*0c10*/  FADD.FTZ R0, -R0, -RZ ;  /* 0x800000ff00007221 */ /* 0x000fc80000010100 */
[----:B------:R-:W-:-:S07]  /*0c20*/  FFMA R19, R19, R0, R19 ;  /* 0x0000000013137223 */ /* 0x000fce0000000013 */
.L_x_55:
        /* <DEDUP_REMOVED lines=22> */
.L_x_56:
[----:B------:R-:W0:Y:S02]  /*0d90*/  MUFU.RCP R19, R10 ;  /* 0x0000000a00137308 */ /* 0x000e240000001000 */
[----:B0-----:R-:W-:-:S04]  /*0da0*/  FFMA R0, R10, R19, -1 ;  /* 0xbf8000000a007423 */ /* 0x001fc80000000013 */
[----:B------:R-:W-:-:S04]  /*0db0*/  FADD.FTZ R0, -R0, -RZ ;  /* 0x800000ff00007221 */ /* 0x000fc80000010100 */
[----:B------:R-:W-:-:S07]  /*0dc0*/  FFMA R19, R19, R0, R19 ;  /* 0x0000000013137223 */ /* 0x000fce0000000013 */
.L_x_57:
        /* <DEDUP_REMOVED lines=14> */
.L_x_58:
[----:B------:R-:W0:Y:S02]  /*0eb0*/  MUFU.RCP R19, R4 ;  /* 0x0000000400137308 */ /* 0x000e240000001000 */
[----:B0-----:R-:W-:-:S04]  /*0ec0*/  FFMA R0, R4, R19, -1 ;  /* 0xbf80000004007423 */ /* 0x001fc80000000013 */
[----:B------:R-:W-:-:S04]  /*0ed0*/  FADD.FTZ R0, -R0, -RZ ;  /* 0x800000ff00007221 */ /* 0x000fc80000010100 */
[----:B------:R-:W-:-:S07]  /*0ee0*/  FFMA R19, R19, R0, R19 ;  /* 0x0000000013137223 */ /* 0x000fce0000000013 */
.L_x_59:
[-C--:B------:R-:W-:Y:S01]  /*0ef0*/  FMUL R0, R21, R10.reuse ;  /* 0x0000000a15007220 */ /* 0x080fe20000400000 */
[C---:B------:R-:W-:Y:S01]  /*0f00*/  FMUL R10, R11.reuse, R10 ;  /* 0x0000000a0b0a7220 */ /* 0x040fe20000400000 */
[----:B------:R-:W-:Y:S01]  /*0f10*/  UIADD3 UR4, UPT, UPT, UR4, 0x4, URZ ;  /* 0x0000000404047890 */ /* 0x000fe2000fffe0ff */
[----:B------:R-:W-:Y:S01]  /*0f20*/  IADD3 R14, P1, PT, R14, 0x20, RZ ;  /* 0x000000200e0e7810 */ /* 0x000fe20007f3e0ff */
[-C--:B------:R-:W-:Y:S01]  /*0f30*/  FFMA R0, R11, R20.reuse, R0 ;  /* 0x000000140b007223 */ /* 0x080fe20000000000 */
[----:B------:R-:W-:Y:S01]  /*0f40*/  FFMA R10, R21, R20, -R10 ;  /* 0x00000014150a7223 */ /* 0x000fe2000000080a */
[----:B------:R-:W-:Y:S01]  /*0f50*/  UISETP.NE.AND UP0, UPT, UR4, URZ, UPT ;  /* 0x000000ff0400728c */ /* 0x000fe2000bf05270 */
[----:B------:R-:W-:Y:S01]  /*0f60*/  IADD3.X R15, PT, PT, RZ, R15, RZ, P1, !PT ;  /* 0x0000000fff0f7210 */ /* 0x000fe20000ffe4ff */
[-C--:B------:R-:W-:Y:S01]  /*0f70*/  FMUL R18, R0, R19.reuse ;  /* 0x0000001300127220 */ /* 0x080fe20000400000 */
[----:B------:R-:W-:Y:S01]  /*0f80*/  FMUL R19, R10, R19 ;  /* 0x000000130a137220 */ /* 0x000fe20000400000 */
[----:B------:R-:W-:-:S02]  /*0f90*/  IADD3 R0, P0, PT, R16, 0x20, RZ ;  /* 0x0000002010007810 */ /* 0x000fc40007f1e0ff */
[----:B------:R-:W-:Y:S02]  /*0fa0*/  IADD3 R2, PT, PT, R2, 0x4, RZ ;  /* 0x0000000402027810 */ /* 0x000fe40007ffe0ff */
[----:B------:R0:W-:Y:S01]  /*0fb0*/  STG.E.64 desc[UR10][R16.64+0x10], R18 ;  /* 0x0000101210007986 */ /* 0x0001e2000c101b0a */
[----:B------:R-:W-:Y:S01]  /*0fc0*/  IADD3.X R5, PT, PT, RZ, R17, RZ, P0, !PT ;  /* 0x00000011ff057210 */ /* 0x000fe200007fe4ff */
[----:B------:R-:W-:Y:S07]  /*0fd0*/  BRA.U UP0, `(.L_x_60) ;  /* 0xfffffff500147547 */ /* 0x000fee000b83ffff */
[----:B------:R-:W-:-:S07]  /*0fe0*/  IADD3 R11, PT, PT, R2, 0x1, RZ ;  /* 0x00000001020b7810 */ /* 0x000fce0007ffe0ff */
.L_x_43:
[----:B------:R-:W-:-:S09]  /*0ff0*/  UISETP.NE.AND UP0, UPT, UR8, URZ, UPT ;  /* 0x000000ff0800728c */ /* 0x000fd2000bf05270 */
[----:B------:R-:W-:Y:S05]  /*1000*/  BRA.U !UP0, `(.L_x_42) ;  /* 0x0000000908647547 */ /* 0x000fea000b800000 */
[----:B------:R-:W-:-:S09]  /*1010*/  UISETP.NE.AND UP0, UPT, UR8, 0x1, UPT ;  /* 0x000000010800788c */ /* 0x000fd2000bf05270 */
[----:B------:R-:W-:Y:S05]  /*1020*/  BRA.U !UP0, `(.L_x_61) ;  /* 0x0000000508847547 */ /* 0x000fea000b800000 */
[----:B------:R-:W1:Y:S01]  /*1030*/  LDC.64 R14, c[0x0][0x388] ;  /* 0x0000e200ff0e7b82 */ /* 0x000e620000000a00 */
[C---:B0-----:R-:W-:Y:S01]  /*1040*/  IMAD.WIDE R16, R11.reuse, 0x8, R12 ;  /* 0x000000080b107825 */ /* 0x041fe200078e020c */
[----:B------:R-:W0:Y:S04]  /*1050*/  LDCU UR4, c[0x0][0x394] ;  /* 0x00007280ff0477ac */ /* 0x000e280008000800 */
[----:B------:R-:W2:Y:S02]  /*1060*/  LDG.E.64 R4, desc[UR10][R16.64+-0x8] ;  /* 0xfffff80a10047981 */ /* 0x000ea4000c1e1b00 */
[----:B------:R-:W0:Y:S02]  /*1070*/  LDC R3, c[0x0][0x398] ;  /* 0x0000e600ff037b82 */ /* 0x000e240000000800 */
[----:B------:R-:W2:Y:S01]  /*1080*/  LDG.E.64 R6, desc[UR10][R16.64] ;  /* 0x0000000a10067981 */ /* 0x000ea2000c1e1b00 */
[----:B-1----:R-:W-:-:S05]  /*1090*/  IMAD.WIDE R14, R11, 0x8, R14 ;  /* 0x000000080b0e7825 */ /* 0x002fca00078e020e */
[----:B------:R-:W0:Y:S02]  /*10a0*/  LDG.E.64 R8, desc[UR10][R14.64+-0x8] ;  /* 0xfffff80a0e087981 */ /* 0x000e24000c1e1b00 */
[----:B0-----:R-:W-:Y:S01]  /*10b0*/  FFMA R3, R8, UR4, R3 ;  /* 0x0000000408037c23 */ /* 0x001fe20008000003 */
[----:B------:R-:W-:-:S04]  /*10c0*/  FMUL R2, R9, UR4 ;  /* 0x0000000409027c20 */ /* 0x000fc80008400000 */
[----:B------:R-:W-:-:S05]  /*10d0*/  FADD R18, |R2|, |R3| ;  /* 0x4000000302127221 */ /* 0x000fca0000000200 */
[----:B------:R-:W-:-:S04]  /*10e0*/  IADD3 R0, PT, PT, R18, 0x1800000, RZ ;  /* 0x0180000012007810 */ /* 0x000fc80007ffe0ff */
[----:B------:R-:W-:-:S04]  /*10f0*/  LOP3.LUT R0, R0, 0x7f800000, RZ, 0xc0, !PT ;  /* 0x7f80000000007812 */ /* 0x000fc800078ec0ff */
[----:B------:R-:W-:Y:S01]  /*1100*/  ISETP.GT.U32.AND P0, PT, R0, 0x1ffffff, PT ;  /* 0x01ffffff0000780c */ /* 0x000fe20003f04070 */
[----:B--2---:R-:W-:Y:S01]  /*1110*/  FFMA R10, R4, UR4, R6 ;  /* 0x00000004040a7c23 */ /* 0x004fe20008000006 */
[----:B------:R-:W-:-:S11]  /*1120*/  FFMA R8, R5, UR4, R7 ;  /* 0x0000000405087c23 */ /* 0x000fd60008000007 */
[----:B------:R-:W-:Y:S05]  /*1130*/  @P0 BRA `(.L_x_62) ;  /* 0x0000000000100947 */ /* 0x000fea0003800000 */
[----:B------:R-:W-:Y:S02]  /*1140*/  MOV R0, R18 ;  /* 0x0000001200007202 */ /* 0x000fe40000000f00 */
[----:B------:R-:W-:-:S07]  /*1150*/  MOV R4, 0x1170 ;  /* 0x0000117000047802 */ /* 0x000fce0000000f00 */
[----:B------:R-:W-:Y:S05]  /*1160*/  CALL.REL.NOINC `($__internal_2_$__cuda_sm20_rcp_rn_f32_slowpath) ;  /* 0x0000000c00bc7944 */ /* 0x000fea0003c00000 */
[----:B------:R-:W-:Y:S05]  /*1170*/  BRA `(.L_x_63) ;  /* 0x0000000000107947 */ /* 0x000fea0003800000 */
.L_x_62:
[----:B------:R-:W0:Y:S02]  /*1180*/  MUFU.RCP R19, R18 ;  /* 0x0000001200137308 */ /* 0x000e240000001000 */
[----:B0-----:R-:W-:-:S04]  /*1190*/  FFMA R0, R18, R19, -1 ;  /* 0xbf80000012007423 */ /* 0x001fc80000000013 */
[----:B------:R-:W-:-:S04]  /*11a0*/  FADD.FTZ R0, -R0, -RZ ;  /* 0x800000ff00007221 */ /* 0x000fc80000010100 */
[----:B------:R-:W-:-:S07]  /*11b0*/  FFMA R19, R19, R0, R19 ;  /* 0x0000000013137223 */ /* 0x000fce0000000013 */
.L_x_63:
        /* <DEDUP_REMOVED lines=14> */
.L_x_64:
[----:B------:R-:W0:Y:S02]  /*12a0*/  MUFU.RCP R19, R4 ;  /* 0x0000000400137308 */ /* 0x000e240000001000 */
[----:B0-----:R-:W-:-:S04]  /*12b0*/  FFMA R0, R4, R19, -1 ;  /* 0xbf80000004007423 */ /* 0x001fc80000000013 */
[----:B------:R-:W-:-:S04]  /*12c0*/  FADD.FTZ R0, -R0, -RZ ;  /* 0x800000ff00007221 */ /* 0x000fc80000010100 */
[----:B------:R-:W-:-:S07]  /*12d0*/  FFMA R19, R19, R0, R19 ;  /* 0x0000000013137223 */ /* 0x000fce0000000013 */
.L_x_65:
[-C--:B------:R-:W-:Y:S01]  /*12e0*/  FMUL R5, R8, R2.reuse ;  /* 0x0000000208057220 */ /* 0x080fe20000400000 */
[C---:B------:R-:W-:Y:S01]  /*12f0*/  FMUL R7, R10.reuse, R2 ;  /* 0x000000020a077220 */ /* 0x040fe20000400000 */
[----:B------:R-:W0:Y:S02]  /*1300*/  LDCU UR4, c[0x0][0x394] ;  /* 0x00007280ff0477ac */ /* 0x000e240008000800 */
[-C--:B------:R-:W-:Y:S01]  /*1310*/  FFMA R4, R10, R3.reuse, R5 ;  /* 0x000000030a047223 */ /* 0x080fe20000000005 */
[----:B------:R-:W-:Y:S02]  /*1320*/  FFMA R8, R8, R3, -R7 ;  /* 0x0000000308087223 */ /* 0x000fe40000000807 */
[----:B------:R-:W2:Y:S01]  /*1330*/  LDG.E.64 R6, desc[UR10][R16.64+0x8] ;  /* 0x0000080a10067981 */ /* 0x000ea2000c1e1b00 */
[-C--:B------:R-:W-:Y:S01]  /*1340*/  FMUL R4, R4, R19.reuse ;  /* 0x0000001304047220 */ /* 0x080fe20000400000 */
[----:B------:R-:W-:Y:S01]  /*1350*/  FMUL R5, R8, R19 ;  /* 0x0000001308057220 */ /* 0x000fe20000400000 */
[----:B------:R-:W0:Y:S04]  /*1360*/  LDC R3, c[0x0][0x398] ;  /* 0x0000e600ff037b82 */ /* 0x000e280000000800 */
[----:B------:R1:W-:Y:S04]  /*1370*/  STG.E.64 desc[UR10][R16.64], R4 ;  /* 0x0000000410007986 */ /* 0x0003e8000c101b0a */
        /* <DEDUP_REMOVED lines=9> */
[----:B-1----:R-:W-:Y:S05]  /*1410*/  @P0 BRA `(.L_x_66) ;  /* 0x0000000000100947 */ /* 0x002fea0003800000 */
[----:B------:R-:W-:Y:S02]  /*1420*/  MOV R0, R18 ;  /* 0x0000001200007202 */ /* 0x000fe40000000f00 */
[----:B------:R-:W-:-:S07]  /*1430*/  MOV R4, 0x1450 ;  /* 0x0000145000047802 */ /* 0x000fce0000000f00 */
[----:B------:R-:W-:Y:S05]  /*1440*/  CALL.REL.NOINC `($__internal_2_$__cuda_sm20_rcp_rn_f32_slowpath) ;  /* 0x0000000c00047944 */ /* 0x000fea0003c00000 */
[----:B------:R-:W-:Y:S05]  /*1450*/  BRA `(.L_x_67) ;  /* 0x0000000000107947 */ /* 0x000fea0003800000 */
.L_x_66:
[----:B------:R-:W0:Y:S02]  /*1460*/  MUFU.RCP R19, R18 ;  /* 0x0000001200137308 */ /* 0x000e240000001000 */
[----:B0-----:R-:W-:-:S04]  /*1470*/  FFMA R0, R18, R19, -1 ;  /* 0xbf80000012007423 */ /* 0x001fc80000000013 */
[----:B------:R-:W-:-:S04]  /*1480*/  FADD.FTZ R0, -R0, -RZ ;  /* 0x800000ff00007221 */ /* 0x000fc80000010100 */
[----:B------:R-:W-:-:S07]  /*1490*/  FFMA R19, R19, R0, R19 ;  /* 0x0000000013137223 */ /* 0x000fce0000000013 */
.L_x_67:
        /* <DEDUP_REMOVED lines=14> */
.L_x_68:
[----:B------:R-:W0:Y:S02]  /*1580*/  MUFU.RCP R19, R4 ;  /* 0x0000000400137308 */ /* 0x000e240000001000 */
[----:B0-----:R-:W-:-:S04]  /*1590*/  FFMA R0, R4, R19, -1 ;  /* 0xbf80000004007423 */ /* 0x001fc80000000013 */
[----:B------:R-:W-:-:S04]  /*15a0*/  FADD.FTZ R0, -R0, -RZ ;  /* 0x800000ff00007221 */ /* 0x000fc80000010100 */
[----:B------:R-:W-:-:S07]  /*15b0*/  FFMA R19, R19, R0, R19 ;  /* 0x0000000013137223 */ /* 0x000fce0000000013 */
.L_x_69:
[-C--:B------:R-:W-:Y:S01]  /*15c0*/  FMUL R5, R8, R2.reuse ;  /* 0x0000000208057220 */ /* 0x080fe20000400000 */
[C---:B------:R-:W-:Y:S01]  /*15d0*/  FMUL R7, R10.reuse, R2 ;  /* 0x000000020a077220 */ /* 0x040fe20000400000 */
[----:B------:R-:W-:Y:S02]  /*15e0*/  IADD3 R11, PT, PT, R11, 0x2, RZ ;  /* 0x000000020b0b7810 */ /* 0x000fe40007ffe0ff */
[-C--:B------:R-:W-:Y:S01]  /*15f0*/  FFMA R10, R10, R3.reuse, R5 ;  /* 0x000000030a0a7223 */ /* 0x080fe20000000005 */
[----:B------:R-:W-:-:S03]  /*1600*/  FFMA R8, R8, R3, -R7 ;  /* 0x0000000308087223 */ /* 0x000fc60000000807 */
[-C--:B------:R-:W-:Y:S01]  /*1610*/  FMUL R18, R10, R19.reuse ;  /* 0x000000130a127220 */ /* 0x080fe20000400000 */
[----:B------:R-:W-:-:S05]  /*1620*/  FMUL R19, R8, R19 ;  /* 0x0000001308137220 */ /* 0x000fca0000400000 */
[----:B------:R1:W-:Y:S02]  /*1630*/  STG.E.64 desc[UR10][R16.64+0x8], R18 ;  /* 0x0000081210007986 */ /* 0x0003e4000c101b0a */
.L_x_61:
[----:B------:R-:W2:Y:S02]  /*1640*/  LDCU UR4, c[0x0][0x390] ;  /* 0x00007200ff0477ac */ /* 0x000ea40008000800 */
[----:B--2---:R-:W-:-:S04]  /*1650*/  ULOP3.LUT UR4, UR4, 0x1, URZ, 0xc0, !UPT ;  /* 0x0000000104047892 */ /* 0x004fc8000f8ec0ff */
[----:B------:R-:W-:-:S09]  /*1660*/  UISETP.NE.U32.AND UP0, UPT, UR4, 0x1, UPT ;  /* 0x000000010400788c */ /* 0x000fd2000bf05070 */
[----:B------:R-:W-:Y:S05]  /*1670*/  BRA.U UP0, `(.L_x_42) ;  /* 0x0000000100c87547 */ /* 0x000fea000b800000 */
[----:B------:R-:W2:Y:S01]  /*1680*/  LDC.64 R4, c[0x0][0x388] ;  /* 0x0000e200ff047b82 */ /* 0x000ea20000000a00 */
[C---:B------:R-:W-:Y:S01]  /*1690*/  IMAD.WIDE R14, R11.reuse, 0x8, R12 ;  /* 0x000000080b0e7825 */ /* 0x040fe200078e020c */
[----:B------:R-:W3:Y:S04]  /*16a0*/  LDCU UR4, c[0x0][0x394] ;  /* 0x00007280ff0477ac */ /* 0x000ee80008000800 */
[----:B------:R-:W4:Y:S02]  /*16b0*/  LDG.E.64 R6, desc[UR10][R14.64] ;  /* 0x0000000a0e067981 */ /* 0x000f24000c1e1b00 */
[----:B------:R-:W3:Y:S01]  /*16c0*/  LDC R3, c[0x0][0x398] ;  /* 0x0000e600ff037b82 */ /* 0x000ee20000000800 */
[----:B--2---:R-:W-:Y:S02]  /*16d0*/  IMAD.WIDE R4, R11, 0x8, R4 ;  /* 0x000000080b047825 */ /* 0x004fe400078e0204 */
[----:B------:R-:W4:Y:S04]  /*16e0*/  LDG.E.64 R10, desc[UR10][R14.64+-0x8] ;  /* 0xfffff80a0e0a7981 */ /* 0x000f28000c1e1b00 */
[----:B------:R-:W3:Y:S02]  /*16f0*/  LDG.E.64 R4, desc[UR10][R4.64+-0x8] ;  /* 0xfffff80a04047981 */ /* 0x000ee4000c1e1b00 */
[----:B---3--:R-:W-:Y:S01]  /*1700*/  FFMA R3, R4, UR4, R3 ;  /* 0x0000000404037c23 */ /* 0x008fe20008000003 */
[----:B------:R-:W-:-:S04]  /*1710*/  FMUL R2, R5, UR4 ;  /* 0x0000000405027c20 */ /* 0x000fc80008400000 */
[----:B01----:R-:W-:-:S05]  /*1720*/  FADD R16, |R2|, |R3| ;  /* 0x4000000302107221 */ /* 0x003fca0000000200 */
[----:B------:R-:W-:-:S04]  /*1730*/  IADD3 R0, PT, PT, R16, 0x1800000, RZ ;  /* 0x0180000010007810 */ /* 0x000fc80007ffe0ff */
[----:B------:R-:W-:-:S04]  /*1740*/  LOP3.LUT R0, R0, 0x7f800000, RZ, 0xc0, !PT ;  /* 0x7f80000000007812 */ /* 0x000fc800078ec0ff */
[----:B------:R-:W-:Y:S01]  /*1750*/  ISETP.GT.U32.AND P0, PT, R0, 0x1ffffff, PT ;  /* 0x01ffffff0000780c */ /* 0x000fe20003f04070 */
[----:B----4-:R-:W-:Y:S01]  /*1760*/  FFMA R10, R10, UR4, R6 ;  /* 0x000000040a0a7c23 */ /* 0x010fe20008000006 */
[----:B------:R-:W-:-:S11]  /*1770*/  FFMA R8, R11, UR4, R7 ;  /* 0x000000040b087c23 */ /* 0x000fd60008000007 */
[----:B------:R-:W-:Y:S05]  /*1780*/  @P0 BRA `(.L_x_70) ;  /* 0x0000000000100947 */ /* 0x000fea0003800000 */
[----:B------:R-:W-:Y:S02]  /*1790*/  MOV R0, R16 ;  /* 0x0000001000007202 */ /* 0x000fe40000000f00 */
[----:B------:R-:W-:-:S07]  /*17a0*/  MOV R4, 0x17c0 ;  /* 0x000017c000047802 */ /* 0x000fce0000000f00 */
[----:B------:R-:W-:Y:S05]  /*17b0*/  CALL.REL.NOINC `($__internal_2_$__cuda_sm20_rcp_rn_f32_slowpath) ;  /* 0x0000000800287944 */ /* 0x000fea0003c00000 */
[----:B------:R-:W-:Y:S05]  /*17c0*/  BRA `(.L_x_71) ;  /* 0x0000000000107947 */ /* 0x000fea0003800000 */
.L_x_70:
[----:B------:R-:W0:Y:S02]  /*17d0*/  MUFU.RCP R19, R16 ;  /* 0x0000001000137308 */ /* 0x000e240000001000 */
[----:B0-----:R-:W-:-:S04]  /*17e0*/  FFMA R0, R16, R19, -1 ;  /* 0xbf80000010007423 */ /* 0x001fc80000000013 */
[----:B------:R-:W-:-:S04]  /*17f0*/  FADD.FTZ R0, -R0, -RZ ;  /* 0x800000ff00007221 */ /* 0x000fc80000010100 */
[----:B------:R-:W-:-:S07]  /*1800*/  FFMA R19, R19, R0, R19 ;  /* 0x0000000013137223 */ /* 0x000fce0000000013 */
.L_x_71:
        /* <DEDUP_REMOVED lines=14> */
.L_x_72:
[----:B------:R-:W0:Y:S02]  /*18f0*/  MUFU.RCP R19, R4 ;  /* 0x0000000400137308 */ /* 0x000e240000001000 */
[----:B0-----:R-:W-:-:S04]  /*1900*/  FFMA R0, R4, R19, -1 ;  /* 0xbf80000004007423 */ /* 0x001fc80000000013 */
[----:B------:R-:W-:-:S04]  /*1910*/  FADD.FTZ R0, -R0, -RZ ;  /* 0x800000ff00007221 */ /* 0x000fc80000010100 */
[----:B------:R-:W-:-:S07]  /*1920*/  FFMA R19, R19, R0, R19 ;  /* 0x0000000013137223 */ /* 0x000fce0000000013 */
.L_x_73:
[-C--:B------:R-:W-:Y:S01]  /*1930*/  FMUL R5, R8, R2.reuse ;  /* 0x0000000208057220 */ /* 0x080fe20000400000 */
[----:B------:R-:W-:-:S03]  /*1940*/  FMUL R7, R10, R2 ;  /* 0x000000020a077220 */ /* 0x000fc60000400000 */
[-C--:B------:R-:W-:Y:S01]  /*1950*/  FFMA R10, R10, R3.reuse, R5 ;  /* 0x000000030a0a7223 */ /* 0x080fe20000000005 */
[----:B------:R-:W-:-:S03]  /*1960*/  FFMA R8, R8, R3, -R7 ;  /* 0x0000000308087223 */ /* 0x000fc60000000807 */
[-C--:B------:R-:W-:Y:S01]  /*1970*/  FMUL R10, R10, R19.reuse ;  /* 0x000000130a0a7220 */ /* 0x080fe20000400000 */
[----:B------:R-:W-:-:S05]  /*1980*/  FMUL R11, R8, R19 ;  /* 0x00000013080b7220 */ /* 0x000fca0000400000 */
[----:B------:R2:W-:Y:S02]  /*1990*/  STG.E.64 desc[UR10][R14.64], R10 ;  /* 0x0000000a0e007986 */ /* 0x0005e4000c101b0a */
.L_x_42:
[----:B------:R-:W3:Y:S02]  /*19a0*/  LDC R4, c[0x0][0x390] ;  /* 0x0000e400ff047b82 */ /* 0x000ee40000000800 */
[----:B---3--:R-:W-:-:S13]  /*19b0*/  ISETP.GE.AND P0, PT, R4, 0x2, PT ;  /* 0x000000020400780c */ /* 0x008fda0003f06270 */
[----:B------:R-:W-:Y:S05]  /*19c0*/  @!P0 EXIT ;  /* 0x000000000000894d */ /* 0x000fea0003800000 */
[C---:B------:R-:W-:Y:S02]  /*19d0*/  IADD3 R7, PT, PT, R4.reuse, -0x2, RZ ;  /* 0xfffffffe04077810 */ /* 0x040fe40007ffe0ff */
[----:B------:R-:W-:Y:S02]  /*19e0*/  IADD3 R0, PT, PT, R4, -0x1, RZ ;  /* 0xffffffff04007810 */ /* 0x000fe40007ffe0ff */
[----:B------:R-:W-:Y:S02]  /*19f0*/  ISETP.GE.U32.AND P0, PT, R7, 0x3, PT ;  /* 0x000000030700780c */ /* 0x000fe40003f06070 */
[----:B01----:R-:W-:-:S11]  /*1a00*/  LOP3.LUT R18, R0, 0x3, RZ, 0xc0, !PT ;  /* 0x0000000300127812 */ /* 0x003fd600078ec0ff */
[----:B------:R-:W-:Y:S05]  /*1a10*/  @!P0 BRA `(.L_x_74) ;  /* 0x0000000000d88947 */ /* 0x000fea0003800000 */
[----:B------:R-:W0:Y:S01]  /*1a20*/  LDC.64 R2, c[0x0][0x388] ;  /* 0x0000e200ff027b82 */ /* 0x000e220000000a00 */
[----:B------:R-:W-:Y:S02]  /*1a30*/  LOP3.LUT R6, R0, 0xfffffffc, RZ, 0xc0, !PT ;  /* 0xfffffffc00067812 */ /* 0x000fe400078ec0ff */
[----:B------:R-:W-:Y:S02]  /*1a40*/  IADD3 R7, PT, PT, R4, -0x5, RZ ;  /* 0xfffffffb04077810 */ /* 0x000fe40007ffe0ff */
[----:B------:R-:W-:-:S07]  /*1a50*/  IADD3 R6, PT, PT, -R6, RZ, RZ ;  /* 0x000000ff06067210 */ /* 0x000fce0007ffe1ff */
.L_x_75:
[----:B---3--:R-:W-:-:S05]  /*1a60*/  IADD3 R5, PT, PT, R7, 0x3, RZ ;  /* 0x0000000307057810 */ /* 0x008fca0007ffe0ff */
[----:B0-2---:R-:W-:-:S04]  /*1a70*/  IMAD.WIDE.U32 R10, R5, 0x8, R2 ;  /* 0x00000008050a7825 */ /* 0x005fc800078e0002 */
[----:B------:R-:W-:Y:S02]  /*1a80*/  IMAD.WIDE R4, R5, 0x8, R12 ;  /* 0x0000000805047825 */ /* 0x000fe400078e020c */
[----:B------:R-:W2:Y:S04]  /*1a90*/  LDG.E.64 R10, desc[UR10][R10.64] ;  /* 0x0000000a0a0a7981 */ /* 0x000ea8000c1e1b00 */
[----:B------:R-:W2:Y:S04]  /*1aa0*/  LDG.E.64 R14, desc[UR10][R4.64+0x8] ;  /* 0x0000080a040e7981 */ /* 0x000ea8000c1e1b00 */
[----:B------:R-:W3:Y:S01]  /*1ab0*/  LDG.E.64 R8, desc[UR10][R4.64] ;  /* 0x0000000a04087981 */ /* 0x000ee2000c1e1b00 */
[----:B------:R-:W-:-:S03]  /*1ac0*/  IADD3 R19, PT, PT, R7, 0x1, RZ ;  /* 0x0000000107137810 */ /* 0x000fc60007ffe0ff */
[----:B------:R-:W4:Y:S01]  /*1ad0*/  LDG.E.64 R20, desc[UR10][R4.64+-0x10] ;  /* 0xfffff00a04147981 */ /* 0x000f22000c1e1b00 */
[C---:B--2---:R-:W-:Y:S01]  /*1ae0*/  FMUL R16, R11.reuse, R14 ;  /* 0x0000000e0b107220 */ /* 0x044fe20000400000 */
[----:B------:R-:W-:-:S03]  /*1af0*/  FMUL R17, R11, R15 ;  /* 0x0000000f0b117220 */ /* 0x000fc60000400000 */
[C---:B------:R-:W-:Y:S01]  /*1b00*/  FFMA R16, R10.reuse, R15, R16 ;  /* 0x0000000f0a107223 */ /* 0x040fe20000000010 */
[----:B------:R-:W-:Y:S01]  /*1b10*/  IADD3 R15, PT, PT, R7, 0x2, RZ ;  /* 0x00000002070f7810 */ /* 0x000fe20007ffe0ff */
[----:B------:R-:W-:Y:S02]  /*1b20*/  FFMA R17, R10, R14, -R17 ;  /* 0x0000000e0a117223 */ /* 0x000fe40000000811 */
[----:B---3--:R-:W-:Y:S01]  /*1b30*/  FADD R9, -R16, R9 ;  /* 0x0000000910097221 */ /* 0x008fe20000000100 */
[----:B------:R-:W2:Y:S01]  /*1b40*/  LDG.E.64 R10, desc[UR10][R4.64+-0x8] ;  /* 0xfffff80a040a7981 */ /* 0x000ea2000c1e1b00 */
[----:B------:R-:W-:Y:S01]  /*1b50*/  FADD R8, -R17, R8 ;  /* 0x0000000811087221 */ /* 0x000fe20000000100 */
[----:B------:R-:W-:-:S04]  /*1b60*/  IMAD.WIDE.U32 R14, R15, 0x8, R2 ;  /* 0x000000080f0e7825 */ /* 0x000fc800078e0002 */
[----:B------:R0:W-:Y:S04]  /*1b70*/  STG.E.64 desc[UR10][R4.64], R8 ;  /* 0x0000000804007986 */ /* 0x0001e8000c101b0a */
[----:B------:R-:W3:Y:S02]  /*1b80*/  LDG.E.64 R14, desc[UR10][R14.64] ;  /* 0x0000000a0e0e7981 */ /* 0x000ee4000c1e1b00 */
[-C--:B---3--:R-:W-:Y:S01]  /*1b90*/  FMUL R17, R9, R15.reuse ;  /* 0x0000000f09117220 */ /* 0x088fe20000400000 */
[----:B------:R-:W-:-:S03]  /*1ba0*/  FMUL R16, R8, R15 ;  /* 0x0000000f08107220 */ /* 0x000fc60000400000 */
[-C--:B------:R-:W-:Y:S01]  /*1bb0*/  FFMA R17, R8, R14.reuse, -R17 ;  /* 0x0000000e08117223 */ /* 0x080fe20000000811 */
[----:B------:R-:W-:-:S03]  /*1bc0*/  FFMA R16, R9, R14, R16 ;  /* 0x0000000e09107223 */ /* 0x000fc60000000010 */
[----:B--2---:R-:W-:Y:S01]  /*1bd0*/  FADD R10, -R17, R10 ;  /* 0x0000000a110a7221 */ /* 0x004fe20000000100 */
[----:B------:R-:W-:Y:S01]  /*1be0*/  FADD R11, -R16, R11 ;  /* 0x0000000b100b7221 */ /* 0x000fe20000000100 */
[----:B------:R-:W-:-:S04]  /*1bf0*/  IMAD.WIDE.U32 R16, R19, 0x8, R2 ;  /* 0x0000000813107825 */ /* 0x000fc800078e0002 */
[----:B------:R1:W-:Y:S04]  /*1c00*/  STG.E.64 desc[UR10][R4.64+-0x8], R10 ;  /* 0xfffff80a04007986 */ /* 0x0003e8000c101b0a */
[----:B------:R-:W0:Y:S02]  /*1c10*/  LDG.E.64 R16, desc[UR10][R16.64] ;  /* 0x0000000a10107981 */ /* 0x000e24000c1e1b00 */
[-C--:B0-----:R-:W-:Y:S01]  /*1c20*/  FMUL R9, R11, R17.reuse ;  /* 0x000000110b097220 */ /* 0x081fe20000400000 */
[----:B------:R-:W-:-:S03]  /*1c30*/  FMUL R8, R10, R17 ;  /* 0x000000110a087220 */ /* 0x000fc60000400000 */
[-C--:B------:R-:W-:Y:S01]  /*1c40*/  FFMA R9, R10, R16.reuse, -R9 ;  /* 0x000000100a097223 */ /* 0x080fe20000000809 */
[----:B------:R-:W-:Y:S02]  /*1c50*/  FFMA R14, R11, R16, R8 ;  /* 0x000000100b0e7223 */ /* 0x000fe40000000008 */
[----:B------:R-:W2:Y:S01]  /*1c60*/  LDG.E.64 R16, desc[UR10][R4.64+-0x18] ;  /* 0xffffe80a04107981 */ /* 0x000ea2000c1e1b00 */
[----:B----4-:R-:W-:Y:S01]  /*1c70*/  FADD R8, -R9, R20 ;  /* 0x0000001409087221 */ /* 0x010fe20000000100 */
[----:B------:R-:W-:Y:S01]  /*1c80*/  FADD R9, -R14, R21 ;  /* 0x000000150e097221 */ /* 0x000fe20000000100 */
[----:B------:R-:W-:-:S04]  /*1c90*/  IMAD.WIDE.U32 R14, R7, 0x8, R2 ;  /* 0x00000008070e7825 */ /* 0x000fc800078e0002 */
[----:B------:R3:W-:Y:S04]  /*1ca0*/  STG.E.64 desc[UR10][R4.64+-0x10], R8 ;  /* 0xfffff00804007986 */ /* 0x0007e8000c101b0a */
[----:B------:R-:W1:Y:S01]  /*1cb0*/  LDG.E.64 R14, desc[UR10][R14.64] ;  /* 0x0000000a0e0e7981 */ /* 0x000e62000c1e1b00 */
[----:B------:R-:W-:-:S04]  /*1cc0*/  IADD3 R6, PT, PT, R6, 0x4, RZ ;  /* 0x0000000406067810 */ /* 0x000fc80007ffe0ff */
[----:B------:R-:W-:Y:S02]  /*1cd0*/  ISETP.NE.AND P0, PT, R6, RZ, PT ;  /* 0x000000ff0600720c */ /* 0x000fe40003f05270 */
[----:B------:R-:W-:Y:S01]  /*1ce0*/  IADD3 R7, PT, PT, R7, -0x4, RZ ;  /* 0xfffffffc07077810 */ /* 0x000fe20007ffe0ff */
[-C--:B-1----:R-:W-:Y:S01]  /*1cf0*/  FMUL R11, R9, R15.reuse ;  /* 0x0000000f090b7220 */ /* 0x082fe20000400000 */
[----:B------:R-:W-:-:S03]  /*1d00*/  FMUL R10, R8, R15 ;  /* 0x0000000f080a7220 */ /* 0x000fc60000400000 */
[-C--:B------:R-:W-:Y:S01]  /*1d10*/  FFMA R11, R8, R14.reuse, -R11 ;  /* 0x0000000e080b7223 */ /* 0x080fe2000000080b */
[----:B------:R-:W-:-:S03]  /*1d20*/  FFMA R10, R9, R14, R10 ;  /* 0x0000000e090a7223 */ /* 0x000fc6000000000a */
[----:B--2---:R-:W-:Y:S01]  /*1d30*/  FADD R16, -R11, R16 ;  /* 0x000000100b107221 */ /* 0x004fe20000000100 */
[----:B------:R-:W-:-:S05]  /*1d40*/  FADD R17, -R10, R17 ;  /* 0x000000110a117221 */ /* 0x000fca0000000100 */
[----:B------:R3:W-:Y:S01]  /*1d50*/  STG.E.64 desc[UR10][R4.64+-0x18], R16 ;  /* 0xffffe81004007986 */ /* 0x0007e2000c101b0a */
[----:B------:R-:W-:Y:S05]  /*1d60*/  @P0 BRA `(.L_x_75) ;  /* 0xfffffffc003c0947 */ /* 0x000fea000383ffff */
[----:B------:R-:W-:-:S07]  /*1d70*/  IADD3 R7, PT, PT, R7, 0x3, RZ ;  /* 0x0000000307077810 */ /* 0x000fce0007ffe0ff */
.L_x_74:
[----:B------:R-:W-:-:S13]  /*1d80*/  ISETP.NE.AND P0, PT, R18, RZ, PT ;  /* 0x000000ff1200720c */ /* 0x000fda0003f05270 */
[----:B------:R-:W-:Y:S05]  /*1d90*/  @!P0 EXIT ;  /* 0x000000000000894d */ /* 0x000fea0003800000 */
[----:B------:R-:W-:Y:S02]  /*1da0*/  ISETP.NE.AND P0, PT, R18, 0x1, PT ;  /* 0x000000011200780c */ /* 0x000fe40003f05270 */
[----:B------:R-:W-:-:S04]  /*1db0*/  LOP3.LUT R0, R0, 0x1, RZ, 0xc0, !PT ;  /* 0x0000000100007812 */ /* 0x000fc800078ec0ff */
[----:B------:R-:W-:-:S07]  /*1dc0*/  ISETP.NE.U32.AND P1, PT, R0, 0x1, PT ;  /* 0x000000010000780c */ /* 0x000fce0003f25070 */
[----:B------:R-:W-:Y:S06]  /*1dd0*/  @!P0 BRA `(.L_x_76) ;  /* 0x0000000000648947 */ /* 0x000fec0003800000 */
[----:B---3--:R-:W0:Y:S01]  /*1de0*/  LDC.64 R8, c[0x0][0x388] ;  /* 0x0000e200ff087b82 */ /* 0x008e220000000a00 */
[----:B------:R-:W-:-:S05]  /*1df0*/  IMAD.WIDE R2, R7, 0x8, R12 ;  /* 0x0000000807027825 */ /* 0x000fca00078e020c */
[----:B--2---:R-:W2:Y:S04]  /*1e00*/  LDG.E.64 R10, desc[UR10][R2.64+0x8] ;  /* 0x0000080a020a7981 */ /* 0x004ea8000c1e1b00 */
[----:B------:R-:W3:Y:S01]  /*1e10*/  LDG.E.64 R16, desc[UR10][R2.64] ;  /* 0x0000000a02107981 */ /* 0x000ee2000c1e1b00 */
[----:B0-----:R-:W-:-:S06]  /*1e20*/  IMAD.WIDE.U32 R4, R7, 0x8, R8 ;  /* 0x0000000807047825 */ /* 0x001fcc00078e0008 */
[----:B------:R-:W2:Y:S02]  /*1e30*/  LDG.E.64 R4, desc[UR10][R4.64] ;  /* 0x0000000a04047981 */ /* 0x000ea4000c1e1b00 */
[C---:B--2---:R-:W-:Y:S01]  /*1e40*/  FMUL R0, R5.reuse, R10 ;  /* 0x0000000a05007220 */ /* 0x044fe20000400000 */
[----:B------:R-:W-:-:S03]  /*1e50*/  FMUL R15, R5, R11 ;  /* 0x0000000b050f7220 */ /* 0x000fc60000400000 */
[C---:B------:R-:W-:Y:S01]  /*1e60*/  FFMA R0, R4.reuse, R11, R0 ;  /* 0x0000000b04007223 */ /* 0x040fe20000000000 */
[----:B------:R-:W-:Y:S01]  /*1e70*/  IADD3 R11, PT, PT, R7, -0x1, RZ ;  /* 0xffffffff070b7810 */ /* 0x000fe20007ffe0ff */
[----:B------:R-:W-:Y:S02]  /*1e80*/  FFMA R15, R4, R10, -R15 ;  /* 0x0000000a040f7223 */ /* 0x000fe4000000080f */
[----:B---3--:R-:W-:Y:S02]  /*1e90*/  FADD R17, -R0, R17 ;  /* 0x0000001100117221 */ /* 0x008fe40000000100 */
[----:B------:R-:W-:Y:S01]  /*1ea0*/  FADD R16, -R15, R16 ;  /* 0x000000100f107221 */ /* 0x000fe20000000100 */
[----:B------:R-:W-:Y:S02]  /*1eb0*/  IMAD.WIDE.U32 R8, R11, 0x8, R8 ;  /* 0x000000080b087825 */ /* 0x000fe400078e0008 */
[----:B------:R-:W2:Y:S04]  /*1ec0*/  LDG.E.64 R10, desc[UR10][R2.64+-0x8] ;  /* 0xfffff80a020a7981 */ /* 0x000ea8000c1e1b00 */
[----:B------:R0:W-:Y:S04]  /*1ed0*/  STG.E.64 desc[UR10][R2.64], R16 ;  /* 0x0000001002007986 */ /* 0x0001e8000c101b0a */
[----:B------:R-:W3:Y:S01]  /*1ee0*/  LDG.E.64 R8, desc[UR10][R8.64] ;  /* 0x0000000a08087981 */ /* 0x000ee2000c1e1b00 */
[----:B------:R-:W-:Y:S01]  /*1ef0*/  IADD3 R7, PT, PT, R7, -0x2, RZ ;  /* 0xfffffffe07077810 */ /* 0x000fe20007ffe0ff */
[-C--:B---3--:R-:W-:Y:S01]  /*1f00*/  FMUL R5, R17, R9.reuse ;  /* 0x0000000911057220 */ /* 0x088fe20000400000 */
[----:B------:R-:W-:-:S03]  /*1f10*/  FMUL R0, R16, R9 ;  /* 0x0000000910007220 */ /* 0x000fc60000400000 */
[-C--:B------:R-:W-:Y:S01]  /*1f20*/  FFMA R5, R16, R8.reuse, -R5 ;  /* 0x0000000810057223 */ /* 0x080fe20000000805 */
[----:B------:R-:W-:-:S03]  /*1f30*/  FFMA R0, R17, R8, R0 ;  /* 0x0000000811007223 */ /* 0x000fc60000000000 */
[----:B--2---:R-:W-:Y:S01]  /*1f40*/  FADD R10, -R5, R10 ;  /* 0x0000000a050a7221 */ /* 0x004fe20000000100 */
[----:B------:R-:W-:-:S05]  /*1f50*/  FADD R11, -R0, R11 ;  /* 0x0000000b000b7221 */ /* 0x000fca0000000100 */
[----:B------:R0:W-:Y:S02]  /*1f60*/  STG.E.64 desc[UR10][R2.64+-0x8], R10 ;  /* 0xfffff80a02007986 */ /* 0x0001e4000c101b0a */
.L_x_76:
[----:B------:R-:W-:Y:S05]  /*1f70*/  @P1 EXIT ;  /* 0x000000000000194d */ /* 0x000fea0003800000 */
[----:B0-----:R-:W0:Y:S01]  /*1f80*/  LDC.64 R2, c[0x0][0x388] ;  /* 0x0000e200ff027b82 */ /* 0x001e220000000a00 */
[----:B------:R-:W-:-:S05]  /*1f90*/  IMAD.WIDE R12, R7, 0x8, R12 ;  /* 0x00000008070c7825 */ /* 0x000fca00078e020c */
[----:B---3--:R-:W3:Y:S04]  /*1fa0*/  LDG.E.64 R4, desc[UR10][R12.64+0x8] ;  /* 0x0000080a0c047981 */ /* 0x008ee8000c1e1b00 */
[----:B------:R-:W4:Y:S01]  /*1fb0*/  LDG.E.64 R8, desc[UR10][R12.64] ;  /* 0x0000000a0c087981 */ /* 0x000f22000c1e1b00 */
[----:B0-----:R-:W-:-:S06]  /*1fc0*/  IMAD.WIDE.U32 R2, R7, 0x8, R2 ;  /* 0x0000000807027825 */ /* 0x001fcc00078e0002 */
[----:B------:R-:W3:Y:S02]  /*1fd0*/  LDG.E.64 R2, desc[UR10][R2.64] ;  /* 0x0000000a02027981 */ /* 0x000ee4000c1e1b00 */
[C---:B---3--:R-:W-:Y:S01]  /*1fe0*/  FMUL R7, R3.reuse, R5 ;  /* 0x0000000503077220 */ /* 0x048fe20000400000 */
[----:B------:R-:W-:-:S03]  /*1ff0*/  FMUL R0, R3, R4 ;  /* 0x0000000403007220 */ /* 0x000fc60000400000 */
[C---:B------:R-:W-:Y:S01]  /*2000*/  FFMA R7, R2.reuse, R4, -R7 ;  /* 0x0000000402077223 */ /* 0x040fe20000000807 */
[----:B------:R-:W-:-:S03]  /*2010*/  FFMA R0, R2, R5, R0 ;  /* 0x0000000502007223 */ /* 0x000fc60000000000 */
[----:B----4-:R-:W-:Y:S01]  /*2020*/  FADD R8, -R7, R8 ;  /* 0x0000000807087221 */ /* 0x010fe20000000100 */
[----:B------:R-:W-:-:S05]  /*2030*/  FADD R9, -R0, R9 ;  /* 0x0000000900097221 */ /* 0x000fca0000000100 */
[----:B------:R-:W-:Y:S01]  /*2040*/  STG.E.64 desc[UR10][R12.64], R8 ;  /* 0x000000080c007986 */ /* 0x000fe2000c101b0a */
[----:B------:R-:W-:Y:S05]  /*2050*/  EXIT ;  /* 0x000000000000794d */ /* 0x000fea0003800000 */
        .weak           $__internal_2_$__cuda_sm20_rcp_rn_f32_slowpath
        .type           $__internal_2_$__cuda_sm20_rcp_rn_f32_slowpath,@function
        .size           $__internal_2_$__cuda_sm20_rcp_rn_f32_slowpath,($__internal_3_$__cuda_sm3x_div_rn_noftz_f32_slowpath - $__internal_2_$__cuda_sm20_rcp_rn_f32_slowpath)
$__internal_2_$__cuda_sm20_rcp_rn_f32_slowpath:
[----:B------:R-:W-:-:S04]  /*2060*/  SHF.L.U32 R5, R0, 0x1, RZ ;  /* 0x0000000100057819 */ /* 0x000fc800000006ff */
[----:B------:R-:W-:-:S04]  /*2070*/  SHF.R.U32.HI R5, RZ, 0x18, R5 ;  /* 0x00000018ff057819 */ /* 0x000fc80000011605 */
[----:B------:R-:W-:-:S13]  /*2080*/  ISETP.NE.U32.AND P0, PT, R5, RZ, PT ;  /* 0x000000ff0500720c */ /* 0x000fda0003f05070 */
[----:B------:R-:W-:Y:S05]  /*2090*/  @P0 BRA `(.L_x_77) ;  /* 0x00000000002c0947 */ /* 0x000fea0003800000 */
[----:B------:R-:W-:-:S04]  /*20a0*/  SHF.L.U32 R5, R0, 0x1, RZ ;  /* 0x0000000100057819 */ /* 0x000fc800000006ff */
[----:B------:R-:W-:-:S13]  /*20b0*/  ISETP.NE.AND P0, PT, R5, RZ, PT ;  /* 0x000000ff0500720c */ /* 0x000fda0003f05270 */
[----:B------:R2:W3:Y:S01]  /*20c0*/  @!P0 MUFU.RCP R19, R0 ;  /* 0x0000000000138308 */ /* 0x0004e20000001000 */
[----:B------:R-:W-:Y:S05]  /*20d0*/  @!P0 BRA `(.L_x_78) ;  /* 0x0000000000a48947 */ /* 0x000fea0003800000 */
[----:B------:R-:W-:-:S04]  /*20e0*/  FFMA R6, R0, 1.84467440737095516160e+19, RZ ;  /* 0x5f80000000067823 */ /* 0x000fc800000000ff */
[----:B------:R-:W2:Y:S02]  /*20f0*/  MUFU.RCP R5, R6 ;  /* 0x0000000600057308 */ /* 0x000ea40000001000 */
[----:B--2---:R-:W-:-:S04]  /*2100*/  FFMA R0, R6, R5, -1 ;  /* 0xbf80000006007423 */ /* 0x004fc80000000005 */
[----:B------:R-:W-:-:S04]  /*2110*/  FADD.FTZ R0, -R0, -RZ ;  /* 0x800000ff00007221 */ /* 0x000fc80000010100 */
[----:B------:R-:W-:-:S04]  /*2120*/  FFMA R0, R5, R0, R5 ;  /* 0x0000000005007223 */ /* 0x000fc80000000005 */
[----:B---3--:R-:W-:Y:S01]  /*2130*/  FFMA R19, R0, 1.84467440737095516160e+19, RZ ;  /* 0x5f80000000137823 */ /* 0x008fe200000000ff */
[----:B------:R-:W-:Y:S06]  /*2140*/  BRA `(.L_x_78) ;  /* 0x0000000000887947 */ /* 0x000fec0003800000 */
.L_x_77:
[----:B------:R-:W-:-:S04]  /*2150*/  IADD3 R6, PT, PT, R5, -0xfd, RZ ;  /* 0xffffff0305067810 */ /* 0x000fc80007ffe0ff */
[----:B------:R-:W-:-:S13]  /*2160*/  ISETP.GT.U32.AND P0, PT, R6, 0x1, PT ;  /* 0x000000010600780c */ /* 0x000fda0003f04070 */
[----:B------:R-:W-:Y:S05]  /*2170*/  @P0 BRA `(.L_x_79) ;  /* 0x0000000000780947 */ /* 0x000fea0003800000 */
[----:B------:R-:W-:Y:S01]  /*2180*/  LOP3.LUT R23, R0, 0x7fffff, RZ, 0xc0, !PT ;  /* 0x007fffff00177812 */ /* 0x000fe200078ec0ff */
[----:B------:R-:W-:-:S03]  /*2190*/  HFMA2 R9, -RZ, RZ, 0, 1.78813934326171875e-07 ;  /* 0x00000003ff097431 */ /* 0x000fc600000001ff */
        /* <DEDUP_REMOVED lines=14> */
[----:B------:R-:W-:Y:S02]  /*2280*/  LOP3.LUT P1, RZ, R7, R6, R19, 0xf8, !PT ;  /* 0x0000000607ff7212 */ /* 0x000fe4000782f813 */
[C---:B------:R-:W-:Y:S02]  /*2290*/  LOP3.LUT P0, RZ, R9.reuse, 0x1, RZ, 0xc0, !PT ;  /* 0x0000000109ff7812 */ /* 0x040fe4000780c0ff */
[----:B------:R-:W-:-:S04]  /*22a0*/  LOP3.LUT P2, RZ, R9, 0x2, RZ, 0xc0, !PT ;  /* 0x0000000209ff7812 */ /* 0x000fc8000784c0ff */
[----:B------:R-:W-:Y:S02]  /*22b0*/  PLOP3.LUT P0, PT, P0, P1, P2, 0xe0, 0x0 ;  /* 0x000000000000781c */ /* 0x000fe40000703c20 */
[----:B------:R-:W-:Y:S02]  /*22c0*/  LOP3.LUT P1, RZ, R0, 0x7fffff, RZ, 0xc0, !PT ;  /* 0x007fffff00ff7812 */ /* 0x000fe4000782c0ff */
[----:B------:R-:W-:-:S04]  /*22d0*/  SEL R6, RZ, 0x1, !P0 ;  /* 0x00000001ff067807 */ /* 0x000fc80004000000 */
[----:B------:R-:W-:-:S04]  /*22e0*/  IADD3 R6, PT, PT, -R6, RZ, RZ ;  /* 0x000000ff06067210 */ /* 0x000fc80007ffe1ff */
[----:B------:R-:W-:Y:S02]  /*22f0*/  ISETP.GE.AND P0, PT, R6, RZ, PT ;  /* 0x000000ff0600720c */ /* 0x000fe40003f06270 */
[----:B------:R-:W-:-:S04]  /*2300*/  IADD3 R6, PT, PT, R5, -0xfc, RZ ;  /* 0xffffff0405067810 */ /* 0x000fc80007ffe0ff */
[----:B------:R-:W-:-:S07]  /*2310*/  SHF.R.U32.HI R19, RZ, R6, R19 ;  /* 0x00000006ff137219 */ /* 0x000fce0000011613 */
[----:B------:R-:W-:-:S04]  /*2320*/  @!P0 IADD3 R19, PT, PT, R19, 0x1, RZ ;  /* 0x0000000113138810 */ /* 0x000fc80007ffe0ff */
[----:B------:R-:W-:-:S04]  /*2330*/  @!P1 SHF.L.U32 R19, R19, 0x1, RZ ;  /* 0x0000000113139819 */ /* 0x000fc800000006ff */
[----:B------:R-:W-:Y:S01]  /*2340*/  LOP3.LUT R19, R19, 0x80000000, R0, 0xf8, !PT ;  /* 0x8000000013137812 */ /* 0x000fe200078ef800 */
[----:B------:R-:W-:Y:S06]  /*2350*/  BRA `(.L_x_78) ;  /* 0x0000000000047947 */ /* 0x000fec0003800000 */
.L_x_79:
[----:B------:R0:W1:Y:S02]  /*2360*/  MUFU.RCP R19, R0 ;  /* 0x0000000000137308 */ /* 0x0000640000001000 */
.L_x_78:
[----:B------:R-:W-:-:S04]  /*2370*/  MOV R5, 0x0 ;  /* 0x0000000000057802 */ /* 0x000fc80000000f00 */
[----:B0123--:R-:W-:Y:S05]  /*2380*/  RET.REL.NODEC R4 `(_Z6implCUPN6thrust24THRUST_300001_SM_1000_NS7complexIfEES3_iff) ;  /* 0xffffffdc041c7950 */ /* 0x00ffea0003c3ffff */
        .weak           $__internal_3_$__cuda_sm3x_div_rn_noftz_f32_slowpath
        .type           $__internal_3_$__cuda_sm3x_div_rn_noftz_f32_slowpath,@function
        .size           $__internal_3_$__cuda_sm3x_div_rn_noftz_f32_slowpath,(.L_x_96 - $__internal_3_$__cuda_sm3x_div_rn_noftz_f32_slowpath)
$__internal_3_$__cuda_sm3x_div_rn_noftz_f32_slowpath:
        /* <DEDUP_REMOVED lines=18> */
[----:B------:R-:W-:Y:S02]  /*24b0*/  FSETP.NEU.FTZ.AND P2, PT, |R2|, +INF , PT ;  /* 0x7f8000000200780b */ /* 0x000fe40003f5d200 */
        /* <DEDUP_REMOVED lines=16> */
.L_x_81:
[----:B------:R-:W-:Y:S01]  /*25c0*/  LEA R10, R7, 0xc0800000, 0x17 ;  /* 0xc0800000070a7811 */ /* 0x000fe200078eb8ff */
[----:B------:R-:W-:Y:S03]  /*25d0*/  BSSY.RECONVERGENT B2, `(.L_x_86) ;  /* 0x0000036000027945 */ /* 0x000fe60003800200 */
[----:B------:R-:W-:Y:S02]  /*25e0*/  IADD3 R10, PT, PT, -R10, R9, RZ ;  /* 0x000000090a0a7210 */ /* 0x000fe40007ffe1ff */
[----:B------:R-:W-:Y:S02]  /*25f0*/  IADD3 R9, PT, PT, R14, -0x7f, RZ ;  /* 0xffffff810e097810 */ /* 0x000fe40007ffe0ff */
[----:B------:R0:W1:Y:S01]  /*2600*/  MUFU.RCP R11, R10 ;  /* 0x0000000a000b7308 */ /* 0x0000620000001000 */
[----:B------:R-:W-:Y:S02]  /*2610*/  FADD.FTZ R15, -R10, -RZ ;  /* 0x800000ff0a0f7221 */ /* 0x000fe40000010100 */
[C---:B------:R-:W-:Y:S01]  /*2620*/  IMAD R2, R9.reuse, -0x800000, R2 ;  /* 0xff80000009027824 */ /* 0x040fe200078e0202 */
[----:B0-----:R-:W-:-:S04]  /*2630*/  IADD3 R10, PT, PT, R9, 0x7f, -R7 ;  /* 0x0000007f090a7810 */ /* 0x001fc80007ffe807 */
[----:B------:R-:W-:Y:S01]  /*2640*/  IADD3 R10, PT, PT, R10, R5, RZ ;  /* 0x000000050a0a7210 */ /* 0x000fe20007ffe0ff */
[----:B-1----:R-:W-:-:S04]  /*2650*/  FFMA R14, R11, R15, 1 ;  /* 0x3f8000000b0e7423 */ /* 0x002fc8000000000f */
        /* <DEDUP_REMOVED lines=20> */
[CCC-:B------:R-:W-:Y:S01]  /*27a0*/  FFMA.RM R10, R16.reuse, R14.reuse, R11.reuse ;  /* 0x0000000e100a7223 */ /* 0x1c0fe2000000400b */
        /* <DEDUP_REMOVED lines=20> */
.L_x_88:
[----:B------:R-:W-:-:S04]  /*28f0*/  LOP3.LUT R2, R2, 0x80000000, RZ, 0xc0, !PT ;  /* 0x8000000002027812 */ /* 0x000fc800078ec0ff */
[----:B------:R-:W-:Y:S01]  /*2900*/  LOP3.LUT R2, R2, 0x7f800000, RZ, 0xfc, !PT ;  /* 0x7f80000002027812 */ /* 0x000fe200078efcff */
[----:B------:R-:W-:Y:S06]  /*2910*/  BRA `(.L_x_89) ;  /* 0x0000000000047947 */ /* 0x000fec0003800000 */
.L_x_87:
[----:B------:R-:W-:-:S07]  /*2920*/  LEA R2, R10, R2, 0x17 ;  /* 0x000000020a027211 */ /* 0x000fce00078eb8ff */
.L_x_89:
[----:B------:R-:W-:Y:S05]  /*2930*/  BSYNC.RECONVERGENT B2 ;  /* 0x0000000000027941 */ /* 0x000fea0003800200 */
.L_x_86:
[----:B------:R-:W-:Y:S05]  /*2940*/  BRA `(.L_x_90) ;  /* 0x0000000000207947 */ /* 0x000fea0003800000 */
.L_x_85:
[----:B------:R-:W-:-:S04]  /*2950*/  LOP3.LUT R2, R9, 0x80000000, R2, 0x48, !PT ;  /* 0x8000000009027812 */ /* 0x000fc800078e4802 */
[----:B------:R-:W-:Y:S01]  /*2960*/  LOP3.LUT R2, R2, 0x7f800000, RZ, 0xfc, !PT ;  /* 0x7f80000002027812 */ /* 0x000fe200078efcff */
[----:B------:R-:W-:Y:S06]  /*2970*/  BRA `(.L_x_90) ;  /* 0x0000000000147947 */ /* 0x000fec0003800000 */
.L_x_84:
[----:B------:R-:W-:Y:S01]  /*2980*/  LOP3.LUT R2, R9, 0x80000000, R2, 0x48, !PT ;  /* 0x8000000009027812 */ /* 0x000fe200078e4802 */
[----:B------:R-:W-:Y:S06]  /*2990*/  BRA `(.L_x_90) ;  /* 0x00000000000c7947 */ /* 0x000fec0003800000 */
.L_x_83:
[----:B------:R-:W0:Y:S01]  /*29a0*/  MUFU.RSQ R2, -QNAN ;  /* 0xffc0000000027908 */ /* 0x000e220000001400 */
[----:B------:R-:W-:Y:S05]  /*29b0*/  BRA `(.L_x_90) ;  /* 0x0000000000047947 */ /* 0x000fea0003800000 */
.L_x_82:
[----:B------:R-:W-:-:S07]  /*29c0*/  FADD.FTZ R2, R2, R0 ;  /* 0x0000000002027221 */ /* 0x000fce0000010000 */
.L_x_90:
[----:B------:R-:W-:Y:S05]  /*29d0*/  BSYNC.RECONVERGENT B1 ;  /* 0x0000000000017941 */ /* 0x000fea0003800200 */
.L_x_80:
[----:B------:R-:W-:-:S04]  /*29e0*/  HFMA2 R9, -RZ, RZ, 0, 0 ;  /* 0x00000000ff097431 */ /* 0x000fc800000001ff */
[----:B0-----:R-:W-:Y:S05]  /*29f0*/  RET.REL.NODEC R8 `(_Z6implCUPN6thrust24THRUST_300001_SM_1000_NS7complexIfEES3_iff) ;  /* 0xffffffd408807950 */ /* 0x001fea0003c3ffff */
.L_x_91:
        /* <DEDUP_REMOVED lines=16> */
.L_x_96:


//--------------------- .text._Z6explCUPN6thrust24THRUST_300001_SM_1000_NS7complexIfEES3_if --------------------------
	.section	.text._Z6explCUPN6thrust24THRUST_300001_SM_1000_NS7complexIfEES3_if,"ax",@progbits
	.align	128
        .global         _Z6explCUPN6thrust24THRUST_300001_SM_1000_NS7complexIfEES3_if
        .type           _Z6explCUPN6thrust24THRUST_300001_SM_1000_NS7complexIfEES3_if,@function
        .size           _Z6explCUPN6thrust24THRUST_300001_SM_1000_NS7complexIfEES3_if,(.L_x_100 - _Z6explCUPN6thrust24THRUST_300001_SM_1000_NS7complexIfEES3_if)
        .other          _Z6explCUPN6thrust24THRUST_300001_SM_1000_NS7complexIfEES3_if,@"STO_CUDA_ENTRY STV_DEFAULT"
_Z6explCUPN6thrust24THRUST_300001_SM_1000_NS7complexIfEES3_if:
.text._Z6explCUPN6thrust24THRUST_300001_SM_1000_NS7complexIfEES3_if:
[----:B------:R-:W-:Y:S01]  /*0000*/  LDC R1, c[0x0][0x37c] ;  /* 0x0000df00ff017b82 */ /* 0x000fe20000000800 */
[----:B------:R-:W0:Y:S07]  /*0010*/  S2R R2, SR_TID.Y ;  /* 0x0000000000027919 */ /* 0x000e2e0000002200 */
[----:B------:R-:W1:Y:S01]  /*0020*/  LDC R0, c[0x0][0x360] ;  /* 0x0000d800ff007b82 */ /* 0x000e620000000800 */
[----:B------:R-:W2:Y:S01]  /*0030*/  LDCU UR7, c[0x0][0x390] ;  /* 0x00007200ff0777ac */ /* 0x000ea20008000800 */
[----:B------:R-:W1:Y:S06]  /*0040*/  S2R R3, SR_TID.X ;  /* 0x0000000000037919 */ /* 0x000e6c0000002100 */
[----:B------:R-:W0:Y:S08]  /*0050*/  S2UR UR6, SR_CTAID.Y ;  /* 0x00000000000679c3 */ /* 0x000e300000002600 */
[----:B------:R-:W0:Y:S01]  /*0060*/  LDC R5, c[0x0][0x364] ;  /* 0x0000d900ff057b82 */ /* 0x000e220000000800 */
[----:B--2---:R-:W-:-:S07]  /*0070*/  UIADD3 UR4, UPT, UPT, UR7, -0x1, URZ ;  /* 0xffffffff07047890 */ /* 0x004fce000fffe0ff */
[----:B------:R-:W1:Y:S01]  /*0080*/  S2UR UR5, SR_CTAID.X ;  /* 0x00000000000579c3 */ /* 0x000e620000002500 */
[----:B0-----:R-:W-:-:S05]  /*0090*/  IMAD R5, R5, UR6, R2 ;  /* 0x0000000605057c24 */ /* 0x001fca000f8e0202 */
[----:B------:R-:W-:Y:S01]  /*00a0*/  ISETP.GE.AND P0, PT, R5, UR4, PT ;  /* 0x0000000405007c0c */ /* 0x000fe2000bf06270 */
[----:B-1----:R-:W-:-:S05]  /*00b0*/  IMAD R0, R0, UR5, R3 ;  /* 0x0000000500007c24 */ /* 0x002fca000f8e0203 */
[----:B------:R-:W-:-:S04]  /*00c0*/  ISETP.GE.OR P0, PT, R0, UR7, P0 ;  /* 0x0000000700007c0c */ /* 0x000fc80008706670 */
[----:B------:R-:W-:-:S13]  /*00d0*/  ISETP.EQ.OR P0, PT, R5, RZ, P0 ;  /* 0x000000ff0500720c */ /* 0x000fda0000702670 */
[----:B------:R-:W-:Y:S05]  /*00e0*/  @P0 EXIT ;  /* 0x000000000000094d */ /* 0x000fea0003800000 */
[----:B------:R-:W0:Y:S01]  /*00f0*/  LDC.64 R2, c[0x0][0x388] ;  /* 0x0000e200ff027b82 */ /* 0x000e220000000a00 */
[----:B------:R-:W1:Y:S01]  /*0100*/  LDCU.64 UR4, c[0x0][0x358] ;  /* 0x00006b00ff0477ac */ /* 0x000e620008000a00 */
[----:B------:R-:W-:-:S06]  /*0110*/  IMAD R7, R0, UR7, R5 ;  /* 0x0000000700077c24 */ /* 0x000fcc000f8e0205 */
[----:B------:R-:W2:Y:S08]  /*0120*/  LDC R6, c[0x0][0x394] ;  /* 0x0000e500ff067b82 */ /* 0x000eb00000000800 */
[----:B------:R-:W3:Y:S01]  /*0130*/  LDC.64 R4, c[0x0][0x380] ;  /* 0x0000e000ff047b82 */ /* 0x000ee20000000a00 */
[----:B0-----:R-:W-:-:S05]  /*0140*/  IMAD.WIDE R2, R7, 0x8, R2 ;  /* 0x0000000807027825 */ /* 0x001fca00078e0202 */
[----:B-1----:R-:W4:Y:S04]  /*0150*/  LDG.E.64 R10, desc[UR4][R2.64] ;  /* 0x00000004020a7981 */ /* 0x002f28000c1e1b00 */
[----:B------:R-:W5:Y:S04]  /*0160*/  LDG.E.64 R8, desc[UR4][R2.64+-0x8] ;  /* 0xfffff80402087981 */ /* 0x000f68000c1e1b00 */
[----:B------:R-:W5:Y:S01]  /*0170*/  LDG.E.64 R14, desc[UR4][R2.64+0x8] ;  /* 0x00000804020e7981 */ /* 0x000f62000c1e1b00 */
[----:B--2---:R-:W-:Y:S01]  /*0180*/  FADD R0, R6, R6 ;  /* 0x0000000606007221 */ /* 0x004fe20000000000 */
[----:B---3--:R-:W-:-:S04]  /*0190*/  IMAD.WIDE R4, R7, 0x8, R4 ;  /* 0x0000000807047825 */ /* 0x008fc800078e0204 */
[----:B------:R-:W-:-:S04]  /*01a0*/  FADD R0, -R0, 1 ;  /* 0x3f80000000007421 */ /* 0x000fc80000000100 */
[C---:B----4-:R-:W-:Y:S01]  /*01b0*/  FMUL R13, R0.reuse, R10 ;  /* 0x0000000a000d7220 */ /* 0x050fe20000400000 */
[----:B------:R-:W-:-:S03]  /*01c0*/  FMUL R0, R0, R11 ;  /* 0x0000000b00007220 */ /* 0x000fc60000400000 */
[-C--:B-----5:R-:W-:Y:S01]  /*01d0*/  FFMA R13, R8, R6.reuse, R13 ;  /* 0x00000006080d7223 */ /* 0x0a0fe2000000000d */
[----:B------:R-:W-:-:S03]  /*01e0*/  FFMA R0, R9, R6, R0 ;  /* 0x0000000609007223 */ /* 0x000fc60000000000 */
[-C--:B------:R-:W-:Y:S01]  /*01f0*/  FFMA R14, R14, R6.reuse, R13 ;  /* 0x000000060e0e7223 */ /* 0x080fe2000000000d */
[----:B------:R-:W-:-:S05]  /*0200*/  FFMA R15, R15, R6, R0 ;  /* 0x000000060f0f7223 */ /* 0x000fca0000000000 */
[----:B------:R-:W-:Y:S01]  /*0210*/  STG.E.64 desc[UR4][R4.64], R14 ;  /* 0x0000000e04007986 */ /* 0x000fe2000c101b04 */
[----:B------:R-:W-:Y:S05]  /*0220*/  EXIT ;  /* 0x000000000000794d */ /* 0x000fea0003800000 */
.L_x_92:
        /* <DEDUP_REMOVED lines=13> */
.L_x_100:


//--------------------- .nv.shared.reserved.0     --------------------------
	.section	.nv.shared.reserved.0,"aw",@nobits
	.weak		__nv_reservedSMEM_offset_0_alias
	.size		__nv_reservedSMEM_offset_0_alias, 0, 64
	.other		__nv_reservedSMEM_offset_0_alias,@"STO_CUDA_RESERVED_SHARED STV_DEFAULT"
__nv_reservedSMEM_offset_0_alias:
	.zero		0
	.zero		64


//--------------------- .nv.global                --------------------------
	.section	.nv.global,"aw",@nobits
.nv.global:
	.type		_ZN30_INTERNAL_2731d0ac_4_k_cu_tmax4cuda3std3__48in_placeE,@object
	.size		_ZN30_INTERNAL_2731d0ac_4_k_cu_tmax4cuda3std3__48in_placeE,(_ZN30_INTERNAL_2731d0ac_4_k_cu_tmax4cuda3std6ranges3__45__cpo8distanceE - _ZN30_INTERNAL_2731d0ac_4_k_cu_tmax4cuda3std3__48in_placeE)
_ZN30_INTERNAL_2731d0ac_4_k_cu_tmax4cuda3std3__48in_placeE:
	.zero		1
	.type		_ZN30_INTERNAL_2731d0ac_4_k_cu_tmax4cuda3std6ranges3__45__cpo8distanceE,@object
	.size		_ZN30_INTERNAL_2731d0ac_4_k_cu_tmax4cuda3std6ranges3__45__cpo8distanceE,(_ZN30_INTERNAL_2731d0ac_4_k_cu_tmax4cuda3std3__45__cpo6cbeginE - _ZN30_INTERNAL_2731d0ac_4_k_cu_tmax4cuda3std6ranges3__45__cpo8distanceE)
_ZN30_INTERNAL_2731d0ac_4_k_cu_tmax4cuda3std6ranges3__45__cpo8distanceE:
	.zero		1
	.type		_ZN30_INTERNAL_2731d0ac_4_k_cu_tmax4cuda3std3__45__cpo6cbeginE,@object
	.size		_ZN30_INTERNAL_2731d0ac_4_k_cu_tmax4cuda3std3__45__cpo6cbeginE,(_ZN30_INTERNAL_2731d0ac_4_k_cu_tmax4cuda3std6ranges3__45__cpo7advanceE - _ZN30_INTERNAL_2731d0ac_4_k_cu_tmax4cuda3std3__45__cpo6cbeginE)
_ZN30_INTERNAL_2731d0ac_4_k_cu_tmax4cuda3std3__45__cpo6cbeginE:
	.zero		1
	.type		_ZN30_INTERNAL_2731d0ac_4_k_cu_tmax4cuda3std6ranges3__45__cpo7advanceE,@object
	.size		_ZN30_INTERNAL_2731d0ac_4_k_cu_tmax4cuda3std6ranges3__45__cpo7advanceE,(_ZN30_INTERNAL_2731d0ac_4_k_cu_tmax4cuda3std3__45__cpo7crbeginE - _ZN30_INTERNAL_2731d0ac_4_k_cu_tmax4cuda3std6ranges3__45__cpo7advanceE)
_ZN30_INTERNAL_2731d0ac_4_k_cu_tmax4cuda3std6ranges3__45__cpo7advanceE:
	.zero		1
	.type		_ZN30_INTERNAL_2731d0ac_4_k_cu_tmax4cuda3std3__45__cpo7crbeginE,@object
	.size		_ZN30_INTERNAL_2731d0ac_4_k_cu_tmax4cuda3std3__45__cpo7crbeginE,(_ZN30_INTERNAL_2731d0ac_4_k_cu_tmax4cuda3std6ranges3__45__cpo4dataE - _ZN30_INTERNAL_2731d0ac_4_k_cu_tmax4cuda3std3__45__cpo7crbeginE)
_ZN30_INTERNAL_2731d0ac_4_k_cu_tmax4cuda3std3__45__cpo7crbeginE:
	.zero		1
	.type		_ZN30_INTERNAL_2731d0ac_4_k_cu_tmax4cuda3std6ranges3__45__cpo4dataE,@object
	.size		_ZN30_INTERNAL_2731d0ac_4_k_cu_tmax4cuda3std6ranges3__45__cpo4dataE,(_ZN30_INTERNAL_2731d0ac_4_k_cu_tmax4cuda3std6ranges3__45__cpo5beginE - _ZN30_INTERNAL_2731d0ac_4_k_cu_tmax4cuda3std6ranges3__45__cpo4dataE)
_ZN30_INTERNAL_2731d0ac_4_k_cu_tmax4cuda3std6ranges3__45__cpo4dataE:
	.zero		1
	.type		_ZN30_INTERNAL_2731d0ac_4_k_cu_tmax4cuda3std6ranges3__45__cpo5beginE,@object
	.size		_ZN30_INTERNAL_2731d0ac_4_k_cu_tmax4cuda3std6ranges3__45__cpo5beginE,(_ZN30_INTERNAL_2731d0ac_4_k_cu_tmax4cuda3std3__432_GLOBAL__N__2731d0ac_4_k_cu_tmax6ignoreE - _ZN30_INTERNAL_2731d0ac_4_k_cu_tmax4cuda3std6ranges3__45__cpo5beginE)
_ZN30_INTERNAL_2731d0ac_4_k_cu_tmax4cuda3std6ranges3__45__cpo5beginE:
	.zero		1
	.type		_ZN30_INTERNAL_2731d0ac_4_k_cu_tmax4cuda3std3__432_GLOBAL__N__2731d0ac_4_k_cu_tmax6ignoreE,@object
	.size		_ZN30_INTERNAL_2731d0ac_4_k_cu_tmax4cuda3std3__432_GLOBAL__N__2731d0ac_4_k_cu_tmax6ignoreE,(_ZN30_INTERNAL_2731d0ac_4_k_cu_tmax4cuda3std6ranges3__45__cpo4sizeE - _ZN30_INTERNAL_2731d0ac_4_k_cu_tmax4cuda3std3__432_GLOBAL__N__2731d0ac_4_k_cu_tmax6ignoreE)
_ZN30_INTERNAL_2731d0ac_4_k_cu_tmax4cuda3std3__432_GLOBAL__N__2731d0ac_4_k_cu_tmax6ignoreE:
	.zero		1
	.type		_ZN30_INTERNAL_2731d0ac_4_k_cu_tmax4cuda3std6ranges3__45__cpo4sizeE,@object
	.size		_ZN30_INTERNAL_2731d0ac_4_k_cu_tmax4cuda3std6ranges3__45__cpo4sizeE,(_ZN30_INTERNAL_2731d0ac_4_k_cu_tmax4cuda3std3__45__cpo5beginE - _ZN30_INTERNAL_2731d0ac_4_k_cu_tmax4cuda3std6ranges3__45__cpo4sizeE)
_ZN30_INTERNAL_2731d0ac_4_k_cu_tmax4cuda3std6ranges3__45__cpo4sizeE:
	.zero		1
	.type		_ZN30_INTERNAL_2731d0ac_4_k_cu_tmax4cuda3std3__45__cpo5beginE,@object
	.size		_ZN30_INTERNAL_2731d0ac_4_k_cu_tmax4cuda3std3__45__cpo5beginE,(_ZN30_INTERNAL_2731d0ac_4_k_cu_tmax4cuda3std6ranges3__45__cpo6cbeginE - _ZN30_INTERNAL_2731d0ac_4_k_cu_tmax4cuda3std3__45__cpo5beginE)
_ZN30_INTERNAL_2731d0ac_4_k_cu_tmax4cuda3std3__45__cpo5beginE:
	.zero		1
	.type		_ZN30_INTERNAL_2731d0ac_4_k_cu_tmax4cuda3std6ranges3__45__cpo6cbeginE,@object
	.size		_ZN30_INTERNAL_2731d0ac_4_k_cu_tmax4cuda3std6ranges3__45__cpo6cbeginE,(_ZN30_INTERNAL_2731d0ac_4_k_cu_tmax4cuda3std3__45__cpo6rbeginE - _ZN30_INTERNAL_2731d0ac_4_k_cu_tmax4cuda3std6ranges3__45__cpo6cbeginE)
_ZN30_INTERNAL_2731d0ac_4_k_cu_tmax4cuda3std6ranges3__45__cpo6cbeginE:
	.zero		1
	.type		_ZN30_INTERNAL_2731d0ac_4_k_cu_tmax4cuda3std3__45__cpo6rbeginE,@object
	.size		_ZN30_INTERNAL_2731d0ac_4_k_cu_tmax4cuda3std3__45__cpo6rbeginE,(_ZN30_INTERNAL_2731d0ac_4_k_cu_tmax4cuda3std6ranges3__45__cpo4nextE - _ZN30_INTERNAL_2731d0ac_4_k_cu_tmax4cuda3std3__45__cpo6rbeginE)
_ZN30_INTERNAL_2731d0ac_4_k_cu_tmax4cuda3std3__45__cpo6rbeginE:
	.zero		1
	.type		_ZN30_INTERNAL_2731d0ac_4_k_cu_tmax4cuda3std6ranges3__45__cpo4nextE,@object
	.size		_ZN30_INTERNAL_2731d0ac_4_k_cu_tmax4cuda3std6ranges3__45__cpo4nextE,(_ZN30_INTERNAL_2731d0ac_4_k_cu_tmax4cuda3std6ranges3__45__cpo4swapE - _ZN30_INTERNAL_2731d0ac_4_k_cu_tmax4cuda3std6ranges3__45__cpo4nextE)
_ZN30_INTERNAL_2731d0ac_4_k_cu_tmax4cuda3std6ranges3__45__cpo4nextE:
	.zero		1
	.type		_ZN30_INTERNAL_2731d0ac_4_k_cu_tmax4cuda3std6ranges3__45__cpo4swapE,@object
	.size		_ZN30_INTERNAL_2731d0ac_4_k_cu_tmax4cuda3std6ranges3__45__cpo4swapE,(_ZN30_INTERNAL_2731d0ac_4_k_cu_tmax4cuda3std3__420unreachable_sentinelE - _ZN30_INTERNAL_2731d0ac_4_k_cu_tmax4cuda3std6ranges3__45__cpo4swapE)
_ZN30_INTERNAL_2731d0ac_4_k_cu_tmax4cuda3std6ranges3__45__cpo4swapE:
	.zero		1
	.type		_ZN30_INTERNAL_2731d0ac_4_k_cu_tmax4cuda3std3__420unreachable_sentinelE,@object
	.size		_ZN30_INTERNAL_2731d0ac_4_k_cu_tmax4cuda3std3__420unreachable_sentinelE,(_ZN30_INTERNAL_2731d0ac_4_k_cu_tmax6thrust24THRUST_300001_SM_1000_NS6system6detail10sequential3seqE - _ZN30_INTERNAL_2731d0ac_4_k_cu_tmax4cuda3std3__420unreachable_sentinelE)
_ZN30_INTERNAL_2731d0ac_4_k_cu_tmax4cuda3std3__420unreachable_sentinelE:
	.zero		1
	.type		_ZN30_INTERNAL_2731d0ac_4_k_cu_tmax6thrust24THRUST_300001_SM_1000_NS6system6detail10sequential3seqE,@object
	.size		_ZN30_INTERNAL_2731d0ac_4_k_cu_tmax6thrust24THRUST_300001_SM_1000_NS6system6detail10sequential3seqE,(_ZN30_INTERNAL_2731d0ac_4_k_cu_tmax4cuda3std3__45__cpo4cendE - _ZN30_INTERNAL_2731d0ac_4_k_cu_tmax6thrust24THRUST_300001_SM_1000_NS6system6detail10sequential3seqE)
_ZN30_INTERNAL_2731d0ac_4_k_cu_tmax6thrust24THRUST_300001_SM_1000_NS6system6detail10sequential3seqE:
	.zero		1
	.type		_ZN30_INTERNAL_2731d0ac_4_k_cu_tmax4cuda3std3__45__cpo4cendE,@object
	.size		_ZN30_INTERNAL_2731d0ac_4_k_cu_tmax4cuda3std3__45__cpo4cendE,(_ZN30_INTERNAL_2731d0ac_4_k_cu_tmax4cuda3std6ranges3__45__cpo9iter_swapE - _ZN30_INTERNAL_2731d0ac_4_k_cu_tmax4cuda3std3__45__cpo4cendE)
_ZN30_INTERNAL_2731d0ac_4_k_cu_tmax4cuda3std3__45__cpo4cendE:
	.zero		1
	.type		_ZN30_INTERNAL_2731d0ac_4_k_cu_tmax4cuda3std6ranges3__45__cpo9iter_swapE,@object
	.size		_ZN30_INTERNAL_2731d0ac_4_k_cu_tmax4cuda3std6ranges3__45__cpo9iter_swapE,(_ZN30_INTERNAL_2731d0ac_4_k_cu_tmax4cuda3std3__45__cpo5crendE - _ZN30_INTERNAL_2731d0ac_4_k_cu_tmax4cuda3std6ranges3__45__cpo9iter_swapE)
_ZN30_INTERNAL_2731d0ac_4_k_cu_tmax4cuda3std6ranges3__45__cpo9iter_swapE:
	.zero		1
	.type		_ZN30_INTERNAL_2731d0ac_4_k_cu_tmax4cuda3std3__45__cpo5crendE,@object
	.size		_ZN30_INTERNAL_2731d0ac_4_k_cu_tmax4cuda3std3__45__cpo5crendE,(_ZN30_INTERNAL_2731d0ac_4_k_cu_tmax4cuda3std6ranges3__45__cpo5cdataE - _ZN30_INTERNAL_2731d0ac_4_k_cu_tmax4cuda3std3__45__cpo5crendE)
_ZN30_INTERNAL_2731d0ac_4_k_cu_tmax4cuda3std3__45__cpo5crendE:
	.zero		1
	.type		_ZN30_INTERNAL_2731d0ac_4_k_cu_tmax4cuda3std6ranges3__45__cpo5cdataE,@object
	.size		_ZN30_INTERNAL_2731d0ac_4_k_cu_tmax4cuda3std6ranges3__45__cpo5cdataE,(_ZN30_INTERNAL_2731d0ac_4_k_cu_tmax4cuda3std6ranges3__45__cpo3endE - _ZN30_INTERNAL_2731d0ac_4_k_cu_tmax4cuda3std6ranges3__45__cpo5cdataE)
_ZN30_INTERNAL_2731d0ac_4_k_cu_tmax4cuda3std6ranges3__45__cpo5cdataE:
	.zero		1
	.type		_ZN30_INTERNAL_2731d0ac_4_k_cu_tmax4cuda3std6ranges3__45__cpo3endE,@object
	.size		_ZN30_INTERNAL_2731d0ac_4_k_cu_tmax4cuda3std6ranges3__45__cpo3endE,(_ZN30_INTERNAL_2731d0ac_4_k_cu_tmax4cuda3std3__419piecewise_constructE - _ZN30_INTERNAL_2731d0ac_4_k_cu_tmax4cuda3std6ranges3__45__cpo3endE)
_ZN30_INTERNAL_2731d0ac_4_k_cu_tmax4cuda3std6ranges3__45__cpo3endE:
	.zero		1
	.type		_ZN30_INTERNAL_2731d0ac_4_k_cu_tmax4cuda3std3__419piecewise_constructE,@object
	.size		_ZN30_INTERNAL_2731d0ac_4_k_cu_tmax4cuda3std3__419piecewise_constructE,(_ZN30_INTERNAL_2731d0ac_4_k_cu_tmax4cuda3std6ranges3__45__cpo5ssizeE - _ZN30_INTERNAL_2731d0ac_4_k_cu_tmax4cuda3std3__419piecewise_constructE)
_ZN30_INTERNAL_2731d0ac_4_k_cu_tmax4cuda3std3__419piecewise_constructE:
	.zero		1
	.type		_ZN30_INTERNAL_2731d0ac_4_k_cu_tmax4cuda3std6ranges3__45__cpo5ssizeE,@object
	.size		_ZN30_INTERNAL_2731d0ac_4_k_cu_tmax4cuda3std6ranges3__45__cpo5ssizeE,(_ZN30_INTERNAL_2731d0ac_4_k_cu_tmax4cuda3std3__45__cpo3endE - _ZN30_INTERNAL_2731d0ac_4_k_cu_tmax4cuda3std6ranges3__45__cpo5ssizeE)
_ZN30_INTERNAL_2731d0ac_4_k_cu_tmax4cuda3std6ranges3__45__cpo5ssizeE:
	.zero		1
	.type		_ZN30_INTERNAL_2731d0ac_4_k_cu_tmax4cuda3std3__45__cpo3endE,@object
	.size		_ZN30_INTERNAL_2731d0ac_4_k_cu_tmax4cuda3std3__45__cpo3endE,(_ZN30_INTERNAL_2731d0ac_4_k_cu_tmax4cuda3std6ranges3__45__cpo4cendE - _ZN30_INTERNAL_2731d0ac_4_k_cu_tmax4cuda3std3__45__cpo3endE)
_ZN30_INTERNAL_2731d0ac_4_k_cu_tmax4cuda3std3__45__cpo3endE:
	.zero		1
	.type		_ZN30_INTERNAL_2731d0ac_4_k_cu_tmax4cuda3std6ranges3__45__cpo4cendE,@object
	.size		_ZN30_INTERNAL_2731d0ac_4_k_cu_tmax4cuda3std6ranges3__45__cpo4cendE,(_ZN30_INTERNAL_2731d0ac_4_k_cu_tmax4cuda3std3__45__cpo4rendE - _ZN30_INTERNAL_2731d0ac_4_k_cu_tmax4cuda3std6ranges3__45__cpo4cendE)
_ZN30_INTERNAL_2731d0ac_4_k_cu_tmax4cuda3std6ranges3__45__cpo4cendE:
	.zero		1
	.type		_ZN30_INTERNAL_2731d0ac_4_k_cu_tmax4cuda3std3__45__cpo4rendE,@object
	.size		_ZN30_INTERNAL_2731d0ac_4_k_cu_tmax4cuda3std3__45__cpo4rendE,(_ZN30_INTERNAL_2731d0ac_4_k_cu_tmax4cuda3std6ranges3__45__cpo4prevE - _ZN30_INTERNAL_2731d0ac_4_k_cu_tmax4cuda3std3__45__cpo4rendE)
_ZN30_INTERNAL_2731d0ac_4_k_cu_tmax4cuda3std3__45__cpo4rendE:
	.zero		1
	.type		_ZN30_INTERNAL_2731d0ac_4_k_cu_tmax4cuda3std6ranges3__45__cpo4prevE,@object
	.size		_ZN30_INTERNAL_2731d0ac_4_k_cu_tmax4cuda3std6ranges3__45__cpo4prevE,(_ZN30_INTERNAL_2731d0ac_4_k_cu_tmax4cuda3std6ranges3__45__cpo9iter_moveE - _ZN30_INTERNAL_2731d0ac_4_k_cu_tmax4cuda3std6ranges3__45__cpo4prevE)
_ZN30_INTERNAL_2731d0ac_4_k_cu_tmax4cuda3std6ranges3__45__cpo4prevE:
	.zero		1
	.type		_ZN30_INTERNAL_2731d0ac_4_k_cu_tmax4cuda3std6ranges3__45__cpo9iter_moveE,@object
	.size		_ZN30_INTERNAL_2731d0ac_4_k_cu_tmax4cuda3std6ranges3__45__cpo9iter_moveE,(.L_13 - _ZN30_INTERNAL_2731d0ac_4_k_cu_tmax4cuda3std6ranges3__45__cpo9iter_moveE)
_ZN30_INTERNAL_2731d0ac_4_k_cu_tmax4cuda3std6ranges3__45__cpo9iter_moveE:
	.zero		1
.L_13:


//--------------------- .nv.constant0._Z11transposeCUPN6thrust24THRUST_300001_SM_1000_NS7complexIfEES3_i --------------------------
	.section	.nv.constant0._Z11transposeCUPN6thrust24THRUST_300001_SM_1000_NS7complexIfEES3_i,"a",@progbits
	.sectionflags	@""
	.align	4
.nv.constant0._Z11transposeCUPN6thrust24THRUST_300001_SM_1000_NS7complexIfEES3_i:
	.zero		916


//--------------------- .nv.constant0._Z5altCUPN6thrust24THRUST_300001_SM_1000_NS7complexIfEES3_S3_iff --------------------------
	.section	.nv.constant0._Z5altCUPN6thrust24THRUST_300001_SM_1000_NS7complexIfEES3_S3_iff,"a",@progbits
	.sectionflags	@""
	.align	4
.nv.constant0._Z5altCUPN6thrust24THRUST_300001_SM_1000_NS7complexIfEES3_S3_iff:
	.zero		932


//--------------------- .nv.constant0._Z6implCUPN6thrust24THRUST_300001_SM_1000_NS7complexIfEES3_iff --------------------------
	.section	.nv.constant0._Z6implCUPN6thrust24THRUST_300001_SM_1000_NS7complexIfEES3_iff,"a",@progbits
	.sectionflags	@""
	.align	4
.nv.constant0._Z6implCUPN6thrust24THRUST_300001_SM_1000_NS7complexIfEES3_iff:
	.zero		924


//--------------------- .nv.constant0._Z6explCUPN6thrust24THRUST_300001_SM_1000_NS7complexIfEES3_if --------------------------
	.section	.nv.constant0._Z6explCUPN6thrust24THRUST_300001_SM_1000_NS7complexIfEES3_if,"a",@progbits
	.sectionflags	@""
	.align	4
.nv.constant0._Z6explCUPN6thrust24THRUST_300001_SM_1000_NS7complexIfEES3_if:
	.zero		920


//--------------------- SYMBOLS --------------------------

	.type		.nv.reservedSmem.offset0,@object
	.size		.nv.reservedSmem.offset0,0x4
